// auto-generated by cutlass_sweep.gemm — config: {"arch": "sm_100", "cluster_m": 2, "cluster_n": 1, "dtype": "fp16", "stages": 0, "tile_k": 128, "tile_m": 64, "tile_n": 256}
#include "cutlass/cutlass.h"
#include "cutlass/gemm/collective/collective_builder.hpp"
#include "cutlass/gemm/device/gemm_universal_adapter.h"
#include "cutlass/gemm/kernel/gemm_universal.hpp"
#include "cutlass/epilogue/collective/collective_builder.hpp"

using ElemA = cutlass::half_t;
using ElemB = cutlass::half_t;
using ElemCD = cutlass::half_t;
using Acc  = float;
using TileShape    = cute::Shape<cute::_64, cute::_256, cute::_128>;
using ClusterShape = cute::Shape<cute::_2, cute::_1, cute::_1>;

using CollectiveEpilogue = typename cutlass::epilogue::collective::CollectiveBuilder<
    cutlass::arch::Sm100, cutlass::arch::OpClassTensorOp,
    TileShape, ClusterShape,
    cutlass::epilogue::collective::EpilogueTileAuto,
    Acc, Acc,
    ElemCD, cutlass::layout::RowMajor, 128 / cutlass::sizeof_bits<ElemCD>::value,
    ElemCD, cutlass::layout::RowMajor, 128 / cutlass::sizeof_bits<ElemCD>::value,
    cutlass::epilogue::collective::EpilogueScheduleAuto
  >::CollectiveOp;

using CollectiveMainloop = typename cutlass::gemm::collective::CollectiveBuilder<
    cutlass::arch::Sm100, cutlass::arch::OpClassTensorOp,
    ElemA, cutlass::layout::RowMajor, 128 / cutlass::sizeof_bits<ElemA>::value,
    ElemB, cutlass::layout::ColumnMajor, 128 / cutlass::sizeof_bits<ElemB>::value,
    Acc,
    TileShape, ClusterShape,
    cutlass::gemm::collective::StageCountAutoCarveout<static_cast<int>(sizeof(typename CollectiveEpilogue::SharedStorage))>,
    cutlass::gemm::collective::KernelScheduleAuto
  >::CollectiveOp;

using GemmKernel = cutlass::gemm::kernel::GemmUniversal<
    cute::Shape<int,int,int,int>,
    CollectiveMainloop,
    CollectiveEpilogue
>;
using Gemm = cutlass::gemm::device::GemmUniversalAdapter<GemmKernel>;

// Force the device kernel symbol into the cubin without needing a host main.
auto* _anchor = &cutlass::device_kernel<GemmKernel>;


// ===== COMPILED SASS (sm_100a) =====

	.target	sm_100a

	.elftype	@"ET_EXEC"


//--------------------- .note.nv.tkinfo           --------------------------
	.section	.note.nv.tkinfo,"",@"SHT_NOTE"
	.sectionflags	@"SHF_NOTE_NV_TKINFO"
	.tkinfo
        /*0018*/ 	.word	0x00000002
        /*0030*/ 	.string	""
        /*0030*/ 	.string	"ptxas"
        /*0030*/ 	.string	"Cuda compilation tools, release 13.0, V13.0.88"
        /*0030*/ 	.string	"Build cuda_13.0.r13.0/compiler.36424714_0"
        /*0030*/ 	.string	"-arch sm_100a -m 64 "



//--------------------- .note.nv.cuinfo           --------------------------
	.section	.note.nv.cuinfo,"",@"SHT_NOTE"
	.sectionflags	@"SHF_NOTE_NV_CUINFO"
        /*0018*/ 	.short	0x0002
        /*001a*/ 	.short	0x0064
        /*001c*/ 	.short	0x0082
	.zero		2


//--------------------- .nv.info                  --------------------------
	.section	.nv.info,"",@"SHT_CUDA_INFO"
	.align	4


	//----- nvinfo : EIATTR_REGCOUNT
	.align		4
        /*0000*/ 	.byte	0x04, 0x2f
        /*0002*/ 	.short	(.L_19 - .L_18)
	.align		4
.L_18:
        /*0004*/ 	.word	index@(_ZN7cutlass13device_kernelINS_4gemm6kernel13GemmUniversalIN4cute5tupleIJiiiiEEENS1_10collective13CollectiveMmaINS1_35MainloopSm100TmaUmmaWarpSpecializedILi2ELi2ELi4ENS5_IJNS4_1CILi2EEENSA_ILi1EEESC_EEEEENS5_IJNSA_ILi64EEENSA_ILi256EEENSA_ILi128EEEEEENS_6half_tENS5_IJlSC_lEEESJ_SK_NS4_8TiledMMAINS4_8MMA_AtomIJNS4_20SM100_MMA_F16BF16_SSISJ_SJ_fLi64ELi256ELNS4_4UMMA5MajorE0ELSP_0ELNSO_7ScaleInE0ELSQ_0EEEEEENS4_6LayoutINS5_IJSC_SC_SC_EEENS5_IJNSA_ILi0EEESV_SV_EEEEENS5_IJNS4_10UnderscoreESY_SY_EEEEENS4_13SM90_TMA_LOADENS4_14ComposedLayoutINS4_7SwizzleILi3ELi4ELi3EEENS4_18smem_ptr_flag_bitsILi16EEENST_INS5_IJNSA_ILi8EEESF_EEENS5_IJSF_SC_EEEEEEEvNS4_8identityENS4_23SM90_TMA_LOAD_MULTICASTES1B_vS1C_EENS_8epilogue10collective18CollectiveEpilogueINS1F_23Sm100TmaWarpSpecializedILi4ELi2ELi32ELb1ELb0EEEJSI_NS5_IJNST_ISF_SC_EES1K_EEESJ_SK_SJ_SK_NS1F_6fusion15FusionCallbacksIS1J_NS1M_17LinearCombinationISJ_fSJ_fLNS_15FloatRoundStyleE2EEESI_S1L_JEEENS4_5SM1004TMEM4LOAD26SM100_TMEM_LOAD_16dp256b8xES11_S1B_NS4_17SM75_U32x4_LDSM_NENS4_14SM90_TMA_STOREES1B_NS4_17SM90_U32x4_STSM_NENS4_39AutoVectorizingCopyWithAssumedAlignmentILi128EEEEEEvvEEEEvNT_6ParamsE)
        /*0008*/ 	.word	0x0000007a


	//----- nvinfo : EIATTR_FRAME_SIZE
	.align		4
.L_19:
        /*000c*/ 	.byte	0x04, 0x11
        /*000e*/ 	.short	(.L_21 - .L_20)
	.align		4
.L_20:
        /*0010*/ 	.word	index@($__internal_2_$__cuda_sm10x_tcgen05_guardrail_trap_unallocated_columns_being_dealloced)
        /*0014*/ 	.word	0x00000000


	//----- nvinfo : EIATTR_FRAME_SIZE
	.align		4
.L_21:
        /*0018*/ 	.byte	0x04, 0x11
        /*001a*/ 	.short	(.L_23 - .L_22)
	.align		4
.L_22:
        /*001c*/ 	.word	index@($__internal_1_$__cuda_sm10x_tcgen05_guardrail_trap_phase_invalid_during_alloc)
        /*0020*/ 	.word	0x00000000


	//----- nvinfo : EIATTR_FRAME_SIZE
	.align		4
.L_23:
        /*0024*/ 	.byte	0x04, 0x11
        /*0026*/ 	.short	(.L_25 - .L_24)
	.align		4
.L_24:
        /*0028*/ 	.word	index@($__internal_0_$__cuda_sm10x_tcgen05_guardrail_trap_col_being_dealloced_not_returned_by_alloc)
        /*002c*/ 	.word	0x00000000


	//----- nvinfo : EIATTR_FRAME_SIZE
	.align		4
.L_25:
        /*0030*/ 	.byte	0x04, 0x11
        /*0032*/ 	.short	(.L_27 - .L_26)
	.align		4
.L_26:
        /*0034*/ 	.word	index@(_ZN7cutlass13device_kernelINS_4gemm6kernel13GemmUniversalIN4cute5tupleIJiiiiEEENS1_10collective13CollectiveMmaINS1_35MainloopSm100TmaUmmaWarpSpecializedILi2ELi2ELi4ENS5_IJNS4_1CILi2EEENSA_ILi1EEESC_EEEEENS5_IJNSA_ILi64EEENSA_ILi256EEENSA_ILi128EEEEEENS_6half_tENS5_IJlSC_lEEESJ_SK_NS4_8TiledMMAINS4_8MMA_AtomIJNS4_20SM100_MMA_F16BF16_SSISJ_SJ_fLi64ELi256ELNS4_4UMMA5MajorE0ELSP_0ELNSO_7ScaleInE0ELSQ_0EEEEEENS4_6LayoutINS5_IJSC_SC_SC_EEENS5_IJNSA_ILi0EEESV_SV_EEEEENS5_IJNS4_10UnderscoreESY_SY_EEEEENS4_13SM90_TMA_LOADENS4_14ComposedLayoutINS4_7SwizzleILi3ELi4ELi3EEENS4_18smem_ptr_flag_bitsILi16EEENST_INS5_IJNSA_ILi8EEESF_EEENS5_IJSF_SC_EEEEEEEvNS4_8identityENS4_23SM90_TMA_LOAD_MULTICASTES1B_vS1C_EENS_8epilogue10collective18CollectiveEpilogueINS1F_23Sm100TmaWarpSpecializedILi4ELi2ELi32ELb1ELb0EEEJSI_NS5_IJNST_ISF_SC_EES1K_EEESJ_SK_SJ_SK_NS1F_6fusion15FusionCallbacksIS1J_NS1M_17LinearCombinationISJ_fSJ_fLNS_15FloatRoundStyleE2EEESI_S1L_JEEENS4_5SM1004TMEM4LOAD26SM100_TMEM_LOAD_16dp256b8xES11_S1B_NS4_17SM75_U32x4_LDSM_NENS4_14SM90_TMA_STOREES1B_NS4_17SM90_U32x4_STSM_NENS4_39AutoVectorizingCopyWithAssumedAlignmentILi128EEEEEEvvEEEEvNT_6ParamsE)
        /*0038*/ 	.word	0x00000000


	//----- nvinfo : EIATTR_MIN_STACK_SIZE
	.align		4
.L_27:
        /*003c*/ 	.byte	0x04, 0x12
        /*003e*/ 	.short	(.L_29 - .L_28)
	.align		4
.L_28:
        /*0040*/ 	.word	index@(_ZN7cutlass13device_kernelINS_4gemm6kernel13GemmUniversalIN4cute5tupleIJiiiiEEENS1_10collective13CollectiveMmaINS1_35MainloopSm100TmaUmmaWarpSpecializedILi2ELi2ELi4ENS5_IJNS4_1CILi2EEENSA_ILi1EEESC_EEEEENS5_IJNSA_ILi64EEENSA_ILi256EEENSA_ILi128EEEEEENS_6half_tENS5_IJlSC_lEEESJ_SK_NS4_8TiledMMAINS4_8MMA_AtomIJNS4_20SM100_MMA_F16BF16_SSISJ_SJ_fLi64ELi256ELNS4_4UMMA5MajorE0ELSP_0ELNSO_7ScaleInE0ELSQ_0EEEEEENS4_6LayoutINS5_IJSC_SC_SC_EEENS5_IJNSA_ILi0EEESV_SV_EEEEENS5_IJNS4_10UnderscoreESY_SY_EEEEENS4_13SM90_TMA_LOADENS4_14ComposedLayoutINS4_7SwizzleILi3ELi4ELi3EEENS4_18smem_ptr_flag_bitsILi16EEENST_INS5_IJNSA_ILi8EEESF_EEENS5_IJSF_SC_EEEEEEEvNS4_8identityENS4_23SM90_TMA_LOAD_MULTICASTES1B_vS1C_EENS_8epilogue10collective18CollectiveEpilogueINS1F_23Sm100TmaWarpSpecializedILi4ELi2ELi32ELb1ELb0EEEJSI_NS5_IJNST_ISF_SC_EES1K_EEESJ_SK_SJ_SK_NS1F_6fusion15FusionCallbacksIS1J_NS1M_17LinearCombinationISJ_fSJ_fLNS_15FloatRoundStyleE2EEESI_S1L_JEEENS4_5SM1004TMEM4LOAD26SM100_TMEM_LOAD_16dp256b8xES11_S1B_NS4_17SM75_U32x4_LDSM_NENS4_14SM90_TMA_STOREES1B_NS4_17SM90_U32x4_STSM_NENS4_39AutoVectorizingCopyWithAssumedAlignmentILi128EEEEEEvvEEEEvNT_6ParamsE)
        /*0044*/ 	.word	0x00000000
.L_29:


//--------------------- .nv.compat                --------------------------
	.section	.nv.compat,"",@"SHT_CUDA_COMPAT_INFO"
	.align	4
        /*0000*/ 	.byte	0x02, 0x09, 0x01, 0x00, 0x02, 0x02, 0x02, 0x00, 0x02, 0x05, 0x05, 0x00, 0x03, 0x07, 0x01, 0x01
        /*0010*/ 	.byte	0x02, 0x03, 0x01, 0x00, 0x02, 0x06, 0x01, 0x00, 0x04, 0x0b, 0x08, 0x00, 0x09, 0x00, 0x00, 0x00
        /*0020*/ 	.byte	0x00, 0x00, 0x00, 0x00


//--------------------- .nv.info._ZN7cutlass13device_kernelINS_4gemm6kernel13GemmUniversalIN4cute5tupleIJiiiiEEENS1_10collective13CollectiveMmaINS1_35MainloopSm100TmaUmmaWarpSpecializedILi2ELi2ELi4ENS5_IJNS4_1CILi2EEENSA_ILi1EEESC_EEEEENS5_IJNSA_ILi64EEENSA_ILi256EEENSA_ILi128EEEEEENS_6half_tENS5_IJlSC_lEEESJ_SK_NS4_8TiledMMAINS4_8MMA_AtomIJNS4_20SM100_MMA_F16BF16_SSISJ_SJ_fLi64ELi256ELNS4_4UMMA5MajorE0ELSP_0ELNSO_7ScaleInE0ELSQ_0EEEEEENS4_6LayoutINS5_IJSC_SC_SC_EEENS5_IJNSA_ILi0EEESV_SV_EEEEENS5_IJNS4_10UnderscoreESY_SY_EEEEENS4_13SM90_TMA_LOADENS4_14ComposedLayoutINS4_7SwizzleILi3ELi4ELi3EEENS4_18smem_ptr_flag_bitsILi16EEENST_INS5_IJNSA_ILi8EEESF_EEENS5_IJSF_SC_EEEEEEEvNS4_8identityENS4_23SM90_TMA_LOAD_MULTICASTES1B_vS1C_EENS_8epilogue10collective18CollectiveEpilogueINS1F_23Sm100TmaWarpSpecializedILi4ELi2ELi32ELb1ELb0EEEJSI_NS5_IJNST_ISF_SC_EES1K_EEESJ_SK_SJ_SK_NS1F_6fusion15FusionCallbacksIS1J_NS1M_17LinearCombinationISJ_fSJ_fLNS_15FloatRoundStyleE2EEESI_S1L_JEEENS4_5SM1004TMEM4LOAD26SM100_TMEM_LOAD_16dp256b8xES11_S1B_NS4_17SM75_U32x4_LDSM_NENS4_14SM90_TMA_STOREES1B_NS4_17SM90_U32x4_STSM_NENS4_39AutoVectorizingCopyWithAssumedAlignmentILi128EEEEEEvvEEEEvNT_6ParamsE --------------------------
	.section	.nv.info._ZN7cutlass13device_kernelINS_4gemm6kernel13GemmUniversalIN4cute5tupleIJiiiiEEENS1_10collective13CollectiveMmaINS1_35MainloopSm100TmaUmmaWarpSpecializedILi2ELi2ELi4ENS5_IJNS4_1CILi2EEENSA_ILi1EEESC_EEEEENS5_IJNSA_ILi64EEENSA_ILi256EEENSA_ILi128EEEEEENS_6half_tENS5_IJlSC_lEEESJ_SK_NS4_8TiledMMAINS4_8MMA_AtomIJNS4_20SM100_MMA_F16BF16_SSISJ_SJ_fLi64ELi256ELNS4_4UMMA5MajorE0ELSP_0ELNSO_7ScaleInE0ELSQ_0EEEEEENS4_6LayoutINS5_IJSC_SC_SC_EEENS5_IJNSA_ILi0EEESV_SV_EEEEENS5_IJNS4_10UnderscoreESY_SY_EEEEENS4_13SM90_TMA_LOADENS4_14ComposedLayoutINS4_7SwizzleILi3ELi4ELi3EEENS4_18smem_ptr_flag_bitsILi16EEENST_INS5_IJNSA_ILi8EEESF_EEENS5_IJSF_SC_EEEEEEEvNS4_8identityENS4_23SM90_TMA_LOAD_MULTICASTES1B_vS1C_EENS_8epilogue10collective18CollectiveEpilogueINS1F_23Sm100TmaWarpSpecializedILi4ELi2ELi32ELb1ELb0EEEJSI_NS5_IJNST_ISF_SC_EES1K_EEESJ_SK_SJ_SK_NS1F_6fusion15FusionCallbacksIS1J_NS1M_17LinearCombinationISJ_fSJ_fLNS_15FloatRoundStyleE2EEESI_S1L_JEEENS4_5SM1004TMEM4LOAD26SM100_TMEM_LOAD_16dp256b8xES11_S1B_NS4_17SM75_U32x4_LDSM_NENS4_14SM90_TMA_STOREES1B_NS4_17SM90_U32x4_STSM_NENS4_39AutoVectorizingCopyWithAssumedAlignmentILi128EEEEEEvvEEEEvNT_6ParamsE,"",@"SHT_CUDA_INFO"
	.sectionflags	@""
	.align	4


	//----- nvinfo : EIATTR_CUDA_API_VERSION
	.align		4
        /*0000*/ 	.byte	0x04, 0x37
        /*0002*/ 	.short	(.L_31 - .L_30)
.L_30:
        /*0004*/ 	.word	0x00000082


	//----- nvinfo : EIATTR_KPARAM_INFO
	.align		4
.L_31:
        /*0008*/ 	.byte	0x04, 0x17
        /*000a*/ 	.short	(.L_33 - .L_32)
.L_32:
        /*000c*/ 	.word	0x00000000
        /*0010*/ 	.short	0x0000
        /*0012*/ 	.short	0x0000
        /*0014*/ 	.byte	0x00, 0xf0, 0x01, 0x20


	//----- nvinfo : EIATTR_AT_ENTRY_FRAGMENTS
	.align		4
.L_33:
        /*0018*/ 	.byte	0x04, 0x4f
        /*001a*/ 	.short	(.L_35 - .L_34)


	//   ....[0]....
.L_34:
        /*001c*/ 	.word	0x00000006


	//----- nvinfo : EIATTR_RESERVED_SMEM_USED
	.align		4
.L_35:
        /*0020*/ 	.byte	0x01, 0x41
	.zero		2


	//----- nvinfo : EIATTR_SPARSE_MMA_MASK
	.align		4
        /*0024*/ 	.byte	0x03, 0x50
        /*0026*/ 	.short	0x0000


	//----- nvinfo : EIATTR_TCGEN05_1CTA_USED
	.align		4
        /*0028*/ 	.byte	0x01, 0x51
	.zero		2


	//----- nvinfo : EIATTR_MAXREG_COUNT
	.align		4
        /*002c*/ 	.byte	0x03, 0x1b
        /*002e*/ 	.short	0x00ff


	//----- nvinfo : EIATTR_NUM_BARRIERS
	.align		4
        /*0030*/ 	.byte	0x02, 0x4c
        /*0032*/ 	.byte	0x07
	.zero		1


	//----- nvinfo : EIATTR_EXTERNS
	.align		4
        /*0034*/ 	.byte	0x04, 0x0f
        /*0036*/ 	.short	(.L_37 - .L_36)


	//   ....[0]....
	.align		4
.L_36:
        /*0038*/ 	.word	index@(__assertfail)


	//----- nvinfo : EIATTR_MERCURY_ISA_VERSION
	.align		4
.L_37:
        /*003c*/ 	.byte	0x03, 0x5f
        /*003e*/ 	.short	0x0101


	//----- nvinfo : EIATTR_INT_WARP_WIDE_INSTR_OFFSETS
	.align		4
        /*0040*/ 	.byte	0x04, 0x31
        /*0042*/ 	.short	(.L_39 - .L_38)


	//   ....[0]....
.L_38:
        /*0044*/ 	.word	0x00003e70


	//   ....[1]....
        /*0048*/ 	.word	0x00003e90


	//   ....[2]....
        /*004c*/ 	.word	0x00003ec0


	//   ....[3]....
        /*0050*/ 	.word	0x00004a90


	//   ....[4]....
        /*0054*/ 	.word	0x00004af0


	//   ....[5]....
        /*0058*/ 	.word	0x00004be0


	//   ....[6]....
        /*005c*/ 	.word	0x00004c60


	//   ....[7]....
        /*0060*/ 	.word	0x00004d60


	//   ....[8]....
        /*0064*/ 	.word	0x00004df0


	//   ....[9]....
        /*0068*/ 	.word	0x00004ef0


	//   ....[10]....
        /*006c*/ 	.word	0x00004fa0


	//----- nvinfo : EIATTR_COOP_GROUP_MASK_REGIDS
	.align		4
.L_39:
        /*0070*/ 	.byte	0x04, 0x29
        /*0072*/ 	.short	(.L_41 - .L_40)


	//   ....[0]....
.L_40:
        /*0074*/ 	.word	0xffffffff


	//   ....[1]....
        /*0078*/ 	.word	0xffffffff


	//   ....[2]....
        /*007c*/ 	.word	0xffffffff


	//   ....[3]....
        /*0080*/ 	.word	0xffffffff


	//   ....[4]....
        /*0084*/ 	.word	0xffffffff


	//   ....[5]....
        /*0088*/ 	.word	0xffffffff


	//   ....[6]....
        /*008c*/ 	.word	0xffffffff


	//   ....[7]....
        /*0090*/ 	.word	0xffffffff


	//   ....[8]....
        /*0094*/ 	.word	0xffffffff


	//   ....[9]....
        /*0098*/ 	.word	0xffffffff


	//   ....[10]....
        /*009c*/ 	.word	0xffffffff


	//   ....[11]....
        /*00a0*/ 	.word	0xffffffff


	//   ....[12]....
        /*00a4*/ 	.word	0xffffffff


	//   ....[13]....
        /*00a8*/ 	.word	0xffffffff


	//----- nvinfo : EIATTR_COOP_GROUP_INSTR_OFFSETS
	.align		4
.L_41:
        /*00ac*/ 	.byte	0x04, 0x28
        /*00ae*/ 	.short	(.L_43 - .L_42)


	//   ....[0]....
.L_42:
        /*00b0*/ 	.word	0x00000080


	//   ....[1]....
        /*00b4*/ 	.word	0x000004f0


	//   ....[2]....
        /*00b8*/ 	.word	0x00000650


	//   ....[3]....
        /*00bc*/ 	.word	0x000007f0


	//   ....[4]....
        /*00c0*/ 	.word	0x000008f0


	//   ....[5]....
        /*00c4*/ 	.word	0x00000a60


	//   ....[6]....
        /*00c8*/ 	.word	0x00000c00


	//   ....[7]....
        /*00cc*/ 	.word	0x00000db0


	//   ....[8]....
        /*00d0*/ 	.word	0x00002110


	//   ....[9]....
        /*00d4*/ 	.word	0x00002ea0


	//   ....[10]....
        /*00d8*/ 	.word	0x000030b0


	//   ....[11]....
        /*00dc*/ 	.word	0x000030e0


	//   ....[12]....
        /*00e0*/ 	.word	0x00003d50


	//   ....[13]....
        /*00e4*/ 	.word	0x00003f80


	//----- nvinfo : EIATTR_VRC_CTA_INIT_COUNT
	.align		4
.L_43:
        /*00e8*/ 	.byte	0x02, 0x4a
        /*00ea*/ 	.byte	0x80
	.zero		1


	//----- nvinfo : EIATTR_SYSCALL_OFFSETS
	.align		4
        /*00ec*/ 	.byte	0x04, 0x46
        /*00ee*/ 	.short	(.L_45 - .L_44)


	//   ....[0]....
.L_44:
        /*00f0*/ 	.word	0x00005c30


	//   ....[1]....
        /*00f4*/ 	.word	0x00005d20


	//   ....[2]....
        /*00f8*/ 	.word	0x000065c0


	//   ....[3]....
        /*00fc*/ 	.word	0x00007280


	//   ....[4]....
        /*0100*/ 	.word	0x00007ef0


	//   ....[5]....
        /*0104*/ 	.word	0x00008b60


	//----- nvinfo : EIATTR_MBARRIER_INSTR_OFFSETS
	.align		4
.L_45:
        /*0108*/ 	.byte	0x04, 0x39
        /*010a*/ 	.short	(.L_47 - .L_46)


	//   ....[0]....
.L_46:
        /*010c*/ 	.word	0x00000600
        /*0110*/ 	.word	0x000000ff
        /*0114*/ 	.word	0x00000000
        /*0118*/ 	.short	0x0100
        /*011a*/ 	.byte	0x04
	.zero		1


	//   ....[1]....
        /*011c*/ 	.word	0x00000610
        /*0120*/ 	.word	0x000000ff
        /*0124*/ 	.word	0x00000010
        /*0128*/ 	.short	0x0100
        /*012a*/ 	.byte	0x04
	.zero		1


	//   ....[2]....
        /*012c*/ 	.word	0x00000620
        /*0130*/ 	.word	0x000000ff
        /*0134*/ 	.word	0x00000008
        /*0138*/ 	.short	0x0100
        /*013a*/ 	.byte	0x04
	.zero		1


	//   ....[3]....
        /*013c*/ 	.word	0x00000630
        /*0140*/ 	.word	0x000000ff
        /*0144*/ 	.word	0x00000018
        /*0148*/ 	.short	0x0100
        /*014a*/ 	.byte	0x04
	.zero		1


	//   ....[4]....
        /*014c*/ 	.word	0x00000760
        /*0150*/ 	.word	0x000000ff
        /*0154*/ 	.word	0x00000020
        /*0158*/ 	.short	0x0100
        /*015a*/ 	.byte	0x04
	.zero		1


	//   ....[5]....
        /*015c*/ 	.word	0x00000770
        /*0160*/ 	.word	0x000000ff
        /*0164*/ 	.word	0x00000040
        /*0168*/ 	.short	0x0100
        /*016a*/ 	.byte	0x04
	.zero		1


	//   ....[6]....
        /*016c*/ 	.word	0x00000780
        /*0170*/ 	.word	0x000000ff
        /*0174*/ 	.word	0x00000028
        /*0178*/ 	.short	0x0100
        /*017a*/ 	.byte	0x04
	.zero		1


	//   ....[7]....
        /*017c*/ 	.word	0x00000790
        /*0180*/ 	.word	0x000000ff
        /*0184*/ 	.word	0x00000048
        /*0188*/ 	.short	0x0100
        /*018a*/ 	.byte	0x04
	.zero		1


	//   ....[8]....
        /*018c*/ 	.word	0x000007a0
        /*0190*/ 	.word	0x000000ff
        /*0194*/ 	.word	0x00000030
        /*0198*/ 	.short	0x0100
        /*019a*/ 	.byte	0x04
	.zero		1


	//   ....[9]....
        /*019c*/ 	.word	0x000007b0
        /*01a0*/ 	.word	0x000000ff
        /*01a4*/ 	.word	0x00000050
        /*01a8*/ 	.short	0x0100
        /*01aa*/ 	.byte	0x04
	.zero		1


	//   ....[10]....
        /*01ac*/ 	.word	0x000007c0
        /*01b0*/ 	.word	0x000000ff
        /*01b4*/ 	.word	0x00000038
        /*01b8*/ 	.short	0x0100
        /*01ba*/ 	.byte	0x04
	.zero		1


	//   ....[11]....
        /*01bc*/ 	.word	0x000007d0
        /*01c0*/ 	.word	0x000000ff
        /*01c4*/ 	.word	0x00000058
        /*01c8*/ 	.short	0x0100
        /*01ca*/ 	.byte	0x04
	.zero		1


	//   ....[12]....
        /*01cc*/ 	.word	0x000008c0
        /*01d0*/ 	.word	0x000000ff
        /*01d4*/ 	.word	0x00000060
        /*01d8*/ 	.short	0x0100
        /*01da*/ 	.byte	0x06
	.zero		1


	//   ....[13]....
        /*01dc*/ 	.word	0x000008d0
        /*01e0*/ 	.word	0x000000ff
        /*01e4*/ 	.word	0x00000068
        /*01e8*/ 	.short	0x0100
        /*01ea*/ 	.byte	0x06
	.zero		1


	//   ....[14]....
        /*01ec*/ 	.word	0x00000a10
        /*01f0*/ 	.word	0x000000ff
        /*01f4*/ 	.word	0x00000070
        /*01f8*/ 	.short	0x0100
        /*01fa*/ 	.byte	0x06
	.zero		1


	//   ....[15]....
        /*01fc*/ 	.word	0x00000a20
        /*0200*/ 	.word	0x000000ff
        /*0204*/ 	.word	0x00000080
        /*0208*/ 	.short	0x0100
        /*020a*/ 	.byte	0x06
	.zero		1


	//   ....[16]....
        /*020c*/ 	.word	0x00000a30
        /*0210*/ 	.word	0x000000ff
        /*0214*/ 	.word	0x00000078
        /*0218*/ 	.short	0x0100
        /*021a*/ 	.byte	0x06
	.zero		1


	//   ....[17]....
        /*021c*/ 	.word	0x00000a40
        /*0220*/ 	.word	0x000000ff
        /*0224*/ 	.word	0x00000088
        /*0228*/ 	.short	0x0100
        /*022a*/ 	.byte	0x06
	.zero		1


	//   ....[18]....
        /*022c*/ 	.word	0x00000b70
        /*0230*/ 	.word	0x000000ff
        /*0234*/ 	.word	0x00000090
        /*0238*/ 	.short	0x0100
        /*023a*/ 	.byte	0x04
	.zero		1


	//   ....[19]....
        /*023c*/ 	.word	0x00000b80
        /*0240*/ 	.word	0x000000ff
        /*0244*/ 	.word	0x000000b0
        /*0248*/ 	.short	0x0100
        /*024a*/ 	.byte	0x04
	.zero		1


	//   ....[20]....
        /*024c*/ 	.word	0x00000b90
        /*0250*/ 	.word	0x000000ff
        /*0254*/ 	.word	0x00000098
        /*0258*/ 	.short	0x0100
        /*025a*/ 	.byte	0x04
	.zero		1


	//   ....[21]....
        /*025c*/ 	.word	0x00000ba0
        /*0260*/ 	.word	0x000000ff
        /*0264*/ 	.word	0x000000b8
        /*0268*/ 	.short	0x0100
        /*026a*/ 	.byte	0x04
	.zero		1


	//   ....[22]....
        /*026c*/ 	.word	0x00000bb0
        /*0270*/ 	.word	0x000000ff
        /*0274*/ 	.word	0x000000a0
        /*0278*/ 	.short	0x0100
        /*027a*/ 	.byte	0x04
	.zero		1


	//   ....[23]....
        /*027c*/ 	.word	0x00000bc0
        /*0280*/ 	.word	0x000000ff
        /*0284*/ 	.word	0x000000c0
        /*0288*/ 	.short	0x0100
        /*028a*/ 	.byte	0x04
	.zero		1


	//   ....[24]....
        /*028c*/ 	.word	0x00000bd0
        /*0290*/ 	.word	0x000000ff
        /*0294*/ 	.word	0x000000a8
        /*0298*/ 	.short	0x0100
        /*029a*/ 	.byte	0x04
	.zero		1


	//   ....[25]....
        /*029c*/ 	.word	0x00000be0
        /*02a0*/ 	.word	0x000000ff
        /*02a4*/ 	.word	0x000000c8
        /*02a8*/ 	.short	0x0100
        /*02aa*/ 	.byte	0x04
	.zero		1


	//   ....[26]....
        /*02ac*/ 	.word	0x00000cd0
        /*02b0*/ 	.word	0x000000ff
        /*02b4*/ 	.word	0x000000d0
        /*02b8*/ 	.short	0x0100
        /*02ba*/ 	.byte	0x04
	.zero		1


	//   ....[27]....
        /*02bc*/ 	.word	0x00000ce0
        /*02c0*/ 	.word	0x000000ff
        /*02c4*/ 	.word	0x000000e0
        /*02c8*/ 	.short	0x0100
        /*02ca*/ 	.byte	0x04
	.zero		1


	//   ....[28]....
        /*02cc*/ 	.word	0x00000cf0
        /*02d0*/ 	.word	0x000000ff
        /*02d4*/ 	.word	0x000000d8
        /*02d8*/ 	.short	0x0100
        /*02da*/ 	.byte	0x04
	.zero		1


	//   ....[29]....
        /*02dc*/ 	.word	0x00000d00
        /*02e0*/ 	.word	0x000000ff
        /*02e4*/ 	.word	0x000000e8
        /*02e8*/ 	.short	0x0100
        /*02ea*/ 	.byte	0x04
	.zero		1


	//   ....[30]....
        /*02ec*/ 	.word	0x00001810
        /*02f0*/ 	.word	0x00000003
        /*02f4*/ 	.word	0x000000e0
        /*02f8*/ 	.short	0x010a
        /*02fa*/ 	.byte	0xff
	.zero		1


	//   ....[31]....
        /*02fc*/ 	.word	0x00001840
        /*0300*/ 	.word	0x00000003
        /*0304*/ 	.word	0x000000d0
        /*0308*/ 	.short	0x0101
        /*030a*/ 	.byte	0xff
	.zero		1


	//   ....[32]....
        /*030c*/ 	.word	0x00001910
        /*0310*/ 	.word	0x000000ff
        /*0314*/ 	.word	0x00000010
        /*0318*/ 	.short	0x010a
        /*031a*/ 	.byte	0x04
	.zero		1


	//   ....[33]....
        /*031c*/ 	.word	0x00001990
        /*0320*/ 	.word	0x000000ff
        /*0324*/ 	.word	0x00000010
        /*0328*/ 	.short	0x010a
        /*032a*/ 	.byte	0x21
	.zero		1


	//   ....[34]....
        /*032c*/ 	.word	0x00001b20
        /*0330*/ 	.word	0x000000ff
        /*0334*/ 	.word	0x00000010
        /*0338*/ 	.short	0x010a
        /*033a*/ 	.byte	0x05
	.zero		1


	//   ....[35]....
        /*033c*/ 	.word	0x00001d10
        /*0340*/ 	.word	0x000000ff
        /*0344*/ 	.word	0x00000068
        /*0348*/ 	.short	0x0101
        /*034a*/ 	.byte	0x0d
	.zero		1


	//   ....[36]....
        /*034c*/ 	.word	0x00001d30
        /*0350*/ 	.word	0x000000ff
        /*0354*/ 	.word	0x00000010
        /*0358*/ 	.short	0x010a
        /*035a*/ 	.byte	0x04
	.zero		1


	//   ....[37]....
        /*035c*/ 	.word	0x00001db0
        /*0360*/ 	.word	0x000000ff
        /*0364*/ 	.word	0x00000010
        /*0368*/ 	.short	0x010a
        /*036a*/ 	.byte	0x21
	.zero		1


	//   ....[38]....
        /*036c*/ 	.word	0x00001f40
        /*0370*/ 	.word	0x000000ff
        /*0374*/ 	.word	0x00000010
        /*0378*/ 	.short	0x010a
        /*037a*/ 	.byte	0x05
	.zero		1


	//   ....[39]....
        /*037c*/ 	.word	0x00002140
        /*0380*/ 	.word	0x00000003
        /*0384*/ 	.word	0x00000070
        /*0388*/ 	.short	0x010a
        /*038a*/ 	.byte	0xff
	.zero		1


	//   ....[40]....
        /*038c*/ 	.word	0x00002290
        /*0390*/ 	.word	0x00000000
        /*0394*/ 	.word	0x00000000
        /*0398*/ 	.short	0x0101
        /*039a*/ 	.byte	0xff
	.zero		1


	//   ....[41]....
        /*039c*/ 	.word	0x00002840
        /*03a0*/ 	.word	0x000000ff
        /*03a4*/ 	.word	0x00000000
        /*03a8*/ 	.short	0x010a
        /*03aa*/ 	.byte	0x04
	.zero		1


	//   ....[42]....
        /*03ac*/ 	.word	0x000028e0
        /*03b0*/ 	.word	0x00000000
        /*03b4*/ 	.word	0x00000000
        /*03b8*/ 	.short	0x010a
        /*03ba*/ 	.byte	0xff
	.zero		1


	//   ....[43]....
        /*03bc*/ 	.word	0x00002a00
        /*03c0*/ 	.word	0x00000002
        /*03c4*/ 	.word	0x000000d0
        /*03c8*/ 	.short	0x010a
        /*03ca*/ 	.byte	0xff
	.zero		1


	//   ....[44]....
        /*03cc*/ 	.word	0x00002a60
        /*03d0*/ 	.word	0x00000004
        /*03d4*/ 	.word	0x00000000
        /*03d8*/ 	.short	0x0101
        /*03da*/ 	.byte	0xff
	.zero		1


	//   ....[45]....
        /*03dc*/ 	.word	0x00002a80
        /*03e0*/ 	.word	0x000000ff
        /*03e4*/ 	.word	0x00000080
        /*03e8*/ 	.short	0x010a
        /*03ea*/ 	.byte	0x04
	.zero		1


	//   ....[46]....
        /*03ec*/ 	.word	0x00002ba0
        /*03f0*/ 	.word	0x00000002
        /*03f4*/ 	.word	0x00000070
        /*03f8*/ 	.short	0x010a
        /*03fa*/ 	.byte	0xff
	.zero		1


	//   ....[47]....
        /*03fc*/ 	.word	0x00002cb0
        /*0400*/ 	.word	0x00000002
        /*0404*/ 	.word	0x00000000
        /*0408*/ 	.short	0x0101
        /*040a*/ 	.byte	0xff
	.zero		1


	//   ....[48]....
        /*040c*/ 	.word	0x00002d40
        /*0410*/ 	.word	0x000000ff
        /*0414*/ 	.word	0x00000080
        /*0418*/ 	.short	0x0106
        /*041a*/ 	.byte	0x04
	.zero		1


	//   ....[49]....
        /*041c*/ 	.word	0x00002d60
        /*0420*/ 	.word	0x000000ff
        /*0424*/ 	.word	0x00000080
        /*0428*/ 	.short	0x010a
        /*042a*/ 	.byte	0x04
	.zero		1


	//   ....[50]....
        /*042c*/ 	.word	0x00002df0
        /*0430*/ 	.word	0x000000ff
        /*0434*/ 	.word	0x00000080
        /*0438*/ 	.short	0x0106
        /*043a*/ 	.byte	0x07
	.zero		1


	//   ....[51]....
        /*043c*/ 	.word	0x00002e30
        /*0440*/ 	.word	0x00000000
        /*0444*/ 	.word	0x00000080
        /*0448*/ 	.short	0x010a
        /*044a*/ 	.byte	0xff
	.zero		1


	//   ....[52]....
        /*044c*/ 	.word	0x00003400
        /*0450*/ 	.word	0x00000000
        /*0454*/ 	.word	0x00000070
        /*0458*/ 	.short	0x010a
        /*045a*/ 	.byte	0xff
	.zero		1


	//   ....[53]....
        /*045c*/ 	.word	0x00003500
        /*0460*/ 	.word	0x00000003
        /*0464*/ 	.word	0x00000000
        /*0468*/ 	.short	0x0101
        /*046a*/ 	.byte	0xff
	.zero		1


	//   ....[54]....
        /*046c*/ 	.word	0x00003510
        /*0470*/ 	.word	0x000000ff
        /*0474*/ 	.word	0x00000000
        /*0478*/ 	.short	0x010a
        /*047a*/ 	.byte	0x04
	.zero		1


	//   ....[55]....
        /*047c*/ 	.word	0x00003590
        /*0480*/ 	.word	0x000000ff
        /*0484*/ 	.word	0x000000b0
        /*0488*/ 	.short	0x010a
        /*048a*/ 	.byte	0x2e
	.zero		1


	//   ....[56]....
        /*048c*/ 	.word	0x00003670
        /*0490*/ 	.word	0x000000ff
        /*0494*/ 	.word	0x00000000
        /*0498*/ 	.short	0x010a
        /*049a*/ 	.byte	0x07
	.zero		1


	//   ....[57]....
        /*049c*/ 	.word	0x000037b0
        /*04a0*/ 	.word	0x000000ff
        /*04a4*/ 	.word	0x00000000
        /*04a8*/ 	.short	0x010a
        /*04aa*/ 	.byte	0x04
	.zero		1


	//   ....[58]....
        /*04ac*/ 	.word	0x00003b80
        /*04b0*/ 	.word	0x000000ff
        /*04b4*/ 	.word	0x00000000
        /*04b8*/ 	.short	0x010a
        /*04ba*/ 	.byte	0x04
	.zero		1


	//   ....[59]....
        /*04bc*/ 	.word	0x00003c10
        /*04c0*/ 	.word	0x000000ff
        /*04c4*/ 	.word	0x00000000
        /*04c8*/ 	.short	0x010a
        /*04ca*/ 	.byte	0x05
	.zero		1


	//   ....[60]....
        /*04cc*/ 	.word	0x00003ca0
        /*04d0*/ 	.word	0x000000ff
        /*04d4*/ 	.word	0x00000000
        /*04d8*/ 	.short	0x010a
        /*04da*/ 	.byte	0x05
	.zero		1


	//   ....[61]....
        /*04dc*/ 	.word	0x00003d30
        /*04e0*/ 	.word	0x000000ff
        /*04e4*/ 	.word	0x00000000
        /*04e8*/ 	.short	0x010a
        /*04ea*/ 	.byte	0x04
	.zero		1


	//   ....[62]....
        /*04ec*/ 	.word	0x00004250
        /*04f0*/ 	.word	0x00000008
        /*04f4*/ 	.word	0x00000070
        /*04f8*/ 	.short	0x010a
        /*04fa*/ 	.byte	0xff
	.zero		1


	//   ....[63]....
        /*04fc*/ 	.word	0x000043c0
        /*0500*/ 	.word	0x00000000
        /*0504*/ 	.word	0x00000000
        /*0508*/ 	.short	0x0101
        /*050a*/ 	.byte	0xff
	.zero		1


	//   ....[64]....
        /*050c*/ 	.word	0x000048a0
        /*0510*/ 	.word	0x000000ff
        /*0514*/ 	.word	0x00000068
        /*0518*/ 	.short	0x010a
        /*051a*/ 	.byte	0x15
	.zero		1


	//   ....[65]....
        /*051c*/ 	.word	0x00004a30
        /*0520*/ 	.word	0x000000ff
        /*0524*/ 	.word	0x00000040
        /*0528*/ 	.short	0x010a
        /*052a*/ 	.byte	0x15
	.zero		1


	//   ....[66]....
        /*052c*/ 	.word	0x00004b80
        /*0530*/ 	.word	0x000000ff
        /*0534*/ 	.word	0x00000020
        /*0538*/ 	.short	0x010b
        /*053a*/ 	.byte	0x15
	.zero		1


	//   ....[67]....
        /*053c*/ 	.word	0x00004ba0
        /*0540*/ 	.word	0x000000ff
        /*0544*/ 	.word	0x00000000
        /*0548*/ 	.short	0x0101
        /*054a*/ 	.byte	0x04
	.zero		1


	//   ....[68]....
        /*054c*/ 	.word	0x00004bb0
        /*0550*/ 	.word	0x000000ff
        /*0554*/ 	.word	0x00000048
        /*0558*/ 	.short	0x010a
        /*055a*/ 	.byte	0x15
	.zero		1


	//   ....[69]....
        /*055c*/ 	.word	0x00004d00
        /*0560*/ 	.word	0x000000ff
        /*0564*/ 	.word	0x00000028
        /*0568*/ 	.short	0x010b
        /*056a*/ 	.byte	0x15
	.zero		1


	//   ....[70]....
        /*056c*/ 	.word	0x00004d20
        /*0570*/ 	.word	0x000000ff
        /*0574*/ 	.word	0x00000000
        /*0578*/ 	.short	0x0101
        /*057a*/ 	.byte	0x04
	.zero		1


	//   ....[71]....
        /*057c*/ 	.word	0x00004d30
        /*0580*/ 	.word	0x000000ff
        /*0584*/ 	.word	0x00000050
        /*0588*/ 	.short	0x010a
        /*058a*/ 	.byte	0x15
	.zero		1


	//   ....[72]....
        /*058c*/ 	.word	0x00004e90
        /*0590*/ 	.word	0x000000ff
        /*0594*/ 	.word	0x00000030
        /*0598*/ 	.short	0x010b
        /*059a*/ 	.byte	0x15
	.zero		1


	//   ....[73]....
        /*059c*/ 	.word	0x00004eb0
        /*05a0*/ 	.word	0x000000ff
        /*05a4*/ 	.word	0x00000000
        /*05a8*/ 	.short	0x0101
        /*05aa*/ 	.byte	0x04
	.zero		1


	//   ....[74]....
        /*05ac*/ 	.word	0x00004ec0
        /*05b0*/ 	.word	0x000000ff
        /*05b4*/ 	.word	0x00000058
        /*05b8*/ 	.short	0x010a
        /*05ba*/ 	.byte	0x15
	.zero		1


	//   ....[75]....
        /*05bc*/ 	.word	0x000050b0
        /*05c0*/ 	.word	0x000000ff
        /*05c4*/ 	.word	0x00000038
        /*05c8*/ 	.short	0x010b
        /*05ca*/ 	.byte	0x15
	.zero		1


	//   ....[76]....
        /*05cc*/ 	.word	0x000050c0
        /*05d0*/ 	.word	0x000000ff
        /*05d4*/ 	.word	0x00000000
        /*05d8*/ 	.short	0x0101
        /*05da*/ 	.byte	0x28
	.zero		1


	//   ....[77]....
        /*05dc*/ 	.word	0x000050f0
        /*05e0*/ 	.word	0x000000ff
        /*05e4*/ 	.word	0x00000040
        /*05e8*/ 	.short	0x010a
        /*05ea*/ 	.byte	0x15
	.zero		1


	//   ....[78]....
        /*05ec*/ 	.word	0x00005110
        /*05f0*/ 	.word	0x000000ff
        /*05f4*/ 	.word	0x00000048
        /*05f8*/ 	.short	0x010a
        /*05fa*/ 	.byte	0x15
	.zero		1


	//   ....[79]....
        /*05fc*/ 	.word	0x00005130
        /*0600*/ 	.word	0x000000ff
        /*0604*/ 	.word	0x00000050
        /*0608*/ 	.short	0x010a
        /*060a*/ 	.byte	0x15
	.zero		1


	//   ....[80]....
        /*060c*/ 	.word	0x00005170
        /*0610*/ 	.word	0x00000000
        /*0614*/ 	.word	0x00000058
        /*0618*/ 	.short	0x010a
        /*061a*/ 	.byte	0xff
	.zero		1


	//   ....[81]....
        /*061c*/ 	.word	0x000054c0
        /*0620*/ 	.word	0x00000003
        /*0624*/ 	.word	0x00000070
        /*0628*/ 	.short	0x010a
        /*062a*/ 	.byte	0xff
	.zero		1


	//   ....[82]....
        /*062c*/ 	.word	0x00005640
        /*0630*/ 	.word	0x00000000
        /*0634*/ 	.word	0x00000000
        /*0638*/ 	.short	0x0101
        /*063a*/ 	.byte	0xff
	.zero		1


	//   ....[83]....
        /*063c*/ 	.word	0x00006210
        /*0640*/ 	.word	0x000000ff
        /*0644*/ 	.word	0x00000020
        /*0648*/ 	.short	0x010a
        /*064a*/ 	.byte	0x2c
	.zero		1


	//   ....[84]....
        /*064c*/ 	.word	0x00006280
        /*0650*/ 	.word	0x00000063
        /*0654*/ 	.word	0x00000090
        /*0658*/ 	.short	0x010a
        /*065a*/ 	.byte	0xff
	.zero		1


	//   ....[85]....
        /*065c*/ 	.word	0x000063a0
        /*0660*/ 	.word	0x000000ff
        /*0664*/ 	.word	0x00000020
        /*0668*/ 	.short	0x010a
        /*066a*/ 	.byte	0x2c
	.zero		1


	//   ....[86]....
        /*066c*/ 	.word	0x000064a0
        /*0670*/ 	.word	0x00000063
        /*0674*/ 	.word	0x00000090
        /*0678*/ 	.short	0x010a
        /*067a*/ 	.byte	0xff
	.zero		1


	//   ....[87]....
        /*067c*/ 	.word	0x00006fa0
        /*0680*/ 	.word	0x00000000
        /*0684*/ 	.word	0x00000000
        /*0688*/ 	.short	0x0101
        /*068a*/ 	.byte	0xff
	.zero		1


	//   ....[88]....
        /*068c*/ 	.word	0x00006fb0
        /*0690*/ 	.word	0x00000003
        /*0694*/ 	.word	0x00000020
        /*0698*/ 	.short	0x010a
        /*069a*/ 	.byte	0xff
	.zero		1


	//   ....[89]....
        /*069c*/ 	.word	0x00007080
        /*06a0*/ 	.word	0x00000003
        /*06a4*/ 	.word	0x00000020
        /*06a8*/ 	.short	0x010a
        /*06aa*/ 	.byte	0xff
	.zero		1


	//   ....[90]....
        /*06ac*/ 	.word	0x00007c10
        /*06b0*/ 	.word	0x0000003f
        /*06b4*/ 	.word	0x00000000
        /*06b8*/ 	.short	0x0101
        /*06ba*/ 	.byte	0xff
	.zero		1


	//   ....[91]....
        /*06bc*/ 	.word	0x00007c30
        /*06c0*/ 	.word	0x00000066
        /*06c4*/ 	.word	0x00000020
        /*06c8*/ 	.short	0x010a
        /*06ca*/ 	.byte	0xff
	.zero		1


	//   ....[92]....
        /*06cc*/ 	.word	0x00007cf0
        /*06d0*/ 	.word	0x00000066
        /*06d4*/ 	.word	0x00000020
        /*06d8*/ 	.short	0x010a
        /*06da*/ 	.byte	0xff
	.zero		1


	//   ....[93]....
        /*06dc*/ 	.word	0x00008880
        /*06e0*/ 	.word	0x0000003f
        /*06e4*/ 	.word	0x00000000
        /*06e8*/ 	.short	0x0101
        /*06ea*/ 	.byte	0xff
	.zero		1


	//   ....[94]....
        /*06ec*/ 	.word	0x000088a0
        /*06f0*/ 	.word	0x00000067
        /*06f4*/ 	.word	0x00000020
        /*06f8*/ 	.short	0x010a
        /*06fa*/ 	.byte	0xff
	.zero		1


	//   ....[95]....
        /*06fc*/ 	.word	0x00008960
        /*0700*/ 	.word	0x00000067
        /*0704*/ 	.word	0x00000020
        /*0708*/ 	.short	0x010a
        /*070a*/ 	.byte	0xff
	.zero		1


	//   ....[96]....
        /*070c*/ 	.word	0x00008cc0
        /*0710*/ 	.word	0x000000ff
        /*0714*/ 	.word	0x00000000
        /*0718*/ 	.short	0x0101
        /*071a*/ 	.byte	0x04
	.zero		1


	//   ....[97]....
        /*071c*/ 	.word	0x00009550
        /*0720*/ 	.word	0x00000002
        /*0724*/ 	.word	0x00000000
        /*0728*/ 	.short	0x0101
        /*072a*/ 	.byte	0xff
	.zero		1


	//   ....[98]....
        /*072c*/ 	.word	0x000097e0
        /*0730*/ 	.word	0x000000ff
        /*0734*/ 	.word	0x00000000
        /*0738*/ 	.short	0x0101
        /*073a*/ 	.byte	0x04
	.zero		1


	//   ....[99]....
        /*073c*/ 	.word	0x00009800
        /*0740*/ 	.word	0x00000003
        /*0744*/ 	.word	0x000000e0
        /*0748*/ 	.short	0x010a
        /*074a*/ 	.byte	0xff
	.zero		1


	//   ....[100]....
        /*074c*/ 	.word	0x00009860
        /*0750*/ 	.word	0x00000000
        /*0754*/ 	.word	0x00000010
        /*0758*/ 	.short	0x010a
        /*075a*/ 	.byte	0xff
	.zero		1


	//   ....[101]....
        /*075c*/ 	.word	0x000098c0
        /*0760*/ 	.word	0x00000000
        /*0764*/ 	.word	0x00000010
        /*0768*/ 	.short	0x010a
        /*076a*/ 	.byte	0xff
	.zero		1


	//   ....[102]....
        /*076c*/ 	.word	0x00009910
        /*0770*/ 	.word	0x00000003
        /*0774*/ 	.word	0x00000070
        /*0778*/ 	.short	0x010a
        /*077a*/ 	.byte	0xff
	.zero		1


	//   ....[103]....
        /*077c*/ 	.word	0x00009970
        /*0780*/ 	.word	0x00000000
        /*0784*/ 	.word	0x00000000
        /*0788*/ 	.short	0x010a
        /*078a*/ 	.byte	0xff
	.zero		1


	//   ....[104]....
        /*078c*/ 	.word	0x000099c0
        /*0790*/ 	.word	0x00000002
        /*0794*/ 	.word	0x000000d0
        /*0798*/ 	.short	0x010a
        /*079a*/ 	.byte	0xff
	.zero		1


	//   ....[105]....
        /*079c*/ 	.word	0x00009a20
        /*07a0*/ 	.word	0x00000002
        /*07a4*/ 	.word	0x00000080
        /*07a8*/ 	.short	0x010a
        /*07aa*/ 	.byte	0xff
	.zero		1


	//   ....[106]....
        /*07ac*/ 	.word	0x00009a70
        /*07b0*/ 	.word	0x00000002
        /*07b4*/ 	.word	0x00000070
        /*07b8*/ 	.short	0x010a
        /*07ba*/ 	.byte	0xff
	.zero		1


	//   ....[107]....
        /*07bc*/ 	.word	0x00009ad0
        /*07c0*/ 	.word	0x00000000
        /*07c4*/ 	.word	0x00000080
        /*07c8*/ 	.short	0x010a
        /*07ca*/ 	.byte	0xff
	.zero		1


	//   ....[108]....
        /*07cc*/ 	.word	0x00009b20
        /*07d0*/ 	.word	0x00000000
        /*07d4*/ 	.word	0x00000070
        /*07d8*/ 	.short	0x010a
        /*07da*/ 	.byte	0xff
	.zero		1


	//   ....[109]....
        /*07dc*/ 	.word	0x00009b80
        /*07e0*/ 	.word	0x00000003
        /*07e4*/ 	.word	0x000000b0
        /*07e8*/ 	.short	0x010a
        /*07ea*/ 	.byte	0xff
	.zero		1


	//   ....[110]....
        /*07ec*/ 	.word	0x00009be0
        /*07f0*/ 	.word	0x00000000
        /*07f4*/ 	.word	0x00000000
        /*07f8*/ 	.short	0x010a
        /*07fa*/ 	.byte	0xff
	.zero		1


	//   ....[111]....
        /*07fc*/ 	.word	0x00009c40
        /*0800*/ 	.word	0x00000000
        /*0804*/ 	.word	0x00000000
        /*0808*/ 	.short	0x010a
        /*080a*/ 	.byte	0xff
	.zero		1


	//   ....[112]....
        /*080c*/ 	.word	0x00009ca0
        /*0810*/ 	.word	0x00000000
        /*0814*/ 	.word	0x00000000
        /*0818*/ 	.short	0x010a
        /*081a*/ 	.byte	0xff
	.zero		1


	//   ....[113]....
        /*081c*/ 	.word	0x00009d00
        /*0820*/ 	.word	0x00000000
        /*0824*/ 	.word	0x00000000
        /*0828*/ 	.short	0x010a
        /*082a*/ 	.byte	0xff
	.zero		1


	//   ....[114]....
        /*082c*/ 	.word	0x00009d60
        /*0830*/ 	.word	0x00000000
        /*0834*/ 	.word	0x00000000
        /*0838*/ 	.short	0x010a
        /*083a*/ 	.byte	0xff
	.zero		1


	//   ....[115]....
        /*083c*/ 	.word	0x00009db0
        /*0840*/ 	.word	0x00000008
        /*0844*/ 	.word	0x00000070
        /*0848*/ 	.short	0x010a
        /*084a*/ 	.byte	0xff
	.zero		1


	//   ....[116]....
        /*084c*/ 	.word	0x00009e10
        /*0850*/ 	.word	0x00000000
        /*0854*/ 	.word	0x00000068
        /*0858*/ 	.short	0x010a
        /*085a*/ 	.byte	0xff
	.zero		1


	//   ....[117]....
        /*085c*/ 	.word	0x00009e70
        /*0860*/ 	.word	0x00000005
        /*0864*/ 	.word	0x00000040
        /*0868*/ 	.short	0x010a
        /*086a*/ 	.byte	0xff
	.zero		1


	//   ....[118]....
        /*086c*/ 	.word	0x00009ed0
        /*0870*/ 	.word	0x00000005
        /*0874*/ 	.word	0x00000048
        /*0878*/ 	.short	0x010a
        /*087a*/ 	.byte	0xff
	.zero		1


	//   ....[119]....
        /*087c*/ 	.word	0x00009f30
        /*0880*/ 	.word	0x00000005
        /*0884*/ 	.word	0x00000050
        /*0888*/ 	.short	0x010a
        /*088a*/ 	.byte	0xff
	.zero		1


	//   ....[120]....
        /*088c*/ 	.word	0x00009f90
        /*0890*/ 	.word	0x00000005
        /*0894*/ 	.word	0x00000058
        /*0898*/ 	.short	0x010a
        /*089a*/ 	.byte	0xff
	.zero		1


	//   ....[121]....
        /*089c*/ 	.word	0x00009ff0
        /*08a0*/ 	.word	0x00000000
        /*08a4*/ 	.word	0x00000040
        /*08a8*/ 	.short	0x010a
        /*08aa*/ 	.byte	0xff
	.zero		1


	//   ....[122]....
        /*08ac*/ 	.word	0x0000a050
        /*08b0*/ 	.word	0x00000000
        /*08b4*/ 	.word	0x00000048
        /*08b8*/ 	.short	0x010a
        /*08ba*/ 	.byte	0xff
	.zero		1


	//   ....[123]....
        /*08bc*/ 	.word	0x0000a0b0
        /*08c0*/ 	.word	0x00000000
        /*08c4*/ 	.word	0x00000050
        /*08c8*/ 	.short	0x010a
        /*08ca*/ 	.byte	0xff
	.zero		1


	//   ....[124]....
        /*08cc*/ 	.word	0x0000a100
        /*08d0*/ 	.word	0x00000003
        /*08d4*/ 	.word	0x00000070
        /*08d8*/ 	.short	0x010a
        /*08da*/ 	.byte	0xff
	.zero		1


	//   ....[125]....
        /*08dc*/ 	.word	0x0000a160
        /*08e0*/ 	.word	0x00000000
        /*08e4*/ 	.word	0x00000020
        /*08e8*/ 	.short	0x010a
        /*08ea*/ 	.byte	0xff
	.zero		1


	//   ....[126]....
        /*08ec*/ 	.word	0x0000a1b0
        /*08f0*/ 	.word	0x00000063
        /*08f4*/ 	.word	0x00000090
        /*08f8*/ 	.short	0x010a
        /*08fa*/ 	.byte	0xff
	.zero		1


	//   ....[127]....
        /*08fc*/ 	.word	0x0000a200
        /*0900*/ 	.word	0x00000003
        /*0904*/ 	.word	0x00000020
        /*0908*/ 	.short	0x010a
        /*090a*/ 	.byte	0xff
	.zero		1


	//   ....[128]....
        /*090c*/ 	.word	0x0000a250
        /*0910*/ 	.word	0x00000066
        /*0914*/ 	.word	0x00000020
        /*0918*/ 	.short	0x010a
        /*091a*/ 	.byte	0xff
	.zero		1


	//   ....[129]....
        /*091c*/ 	.word	0x0000a2a0
        /*0920*/ 	.word	0x00000067
        /*0924*/ 	.word	0x00000020
        /*0928*/ 	.short	0x010a
        /*092a*/ 	.byte	0xff
	.zero		1


	//----- nvinfo : EIATTR_NUM_MBARRIERS
	.align		4
.L_47:
        /*092c*/ 	.byte	0x03, 0x38
        /*092e*/ 	.short	0x001e


	//----- nvinfo : EIATTR_EXIT_INSTR_OFFSETS
	.align		4
        /*0930*/ 	.byte	0x04, 0x1c
        /*0932*/ 	.short	(.L_49 - .L_48)


	//   ....[0]....
.L_48:
        /*0934*/ 	.word	0x00002910


	//   ....[1]....
        /*0938*/ 	.word	0x00002e00


	//   ....[2]....
        /*093c*/ 	.word	0x00002e60


	//   ....[3]....
        /*0940*/ 	.word	0x00003f90


	//   ....[4]....
        /*0944*/ 	.word	0x000051a0


	//   ....[5]....
        /*0948*/ 	.word	0x000051e0


	//   ....[6]....
        /*094c*/ 	.word	0x000096d0


	//   ....[7]....
        /*0950*/ 	.word	0x00009750


	//   ....[8]....
        /*0954*/ 	.word	0x00009780


	//   ....[9]....
        /*0958*/ 	.word	0x000097f0


	//----- nvinfo : EIATTR_MAX_THREADS
	.align		4
.L_49:
        /*095c*/ 	.byte	0x04, 0x05
        /*095e*/ 	.short	(.L_51 - .L_50)
.L_50:
        /*0960*/ 	.word	0x00000100
        /*0964*/ 	.word	0x00000001
        /*0968*/ 	.word	0x00000001


	//----- nvinfo : EIATTR_CRS_STACK_SIZE
	.align		4
.L_51:
        /*096c*/ 	.byte	0x04, 0x1e
        /*096e*/ 	.short	(.L_53 - .L_52)
.L_52:
        /*0970*/ 	.word	0x00000000


	//----- nvinfo : EIATTR_CBANK_PARAM_SIZE
	.align		4
.L_53:
        /*0974*/ 	.byte	0x03, 0x19
        /*0976*/ 	.short	0x0800


	//----- nvinfo : EIATTR_PARAM_CBANK
	.align		4
        /*0978*/ 	.byte	0x04, 0x0a
        /*097a*/ 	.short	(.L_55 - .L_54)
	.align		4
.L_54:
        /*097c*/ 	.word	index@(.nv.constant0._ZN7cutlass13device_kernelINS_4gemm6kernel13GemmUniversalIN4cute5tupleIJiiiiEEENS1_10collective13CollectiveMmaINS1_35MainloopSm100TmaUmmaWarpSpecializedILi2ELi2ELi4ENS5_IJNS4_1CILi2EEENSA_ILi1EEESC_EEEEENS5_IJNSA_ILi64EEENSA_ILi256EEENSA_ILi128EEEEEENS_6half_tENS5_IJlSC_lEEESJ_SK_NS4_8TiledMMAINS4_8MMA_AtomIJNS4_20SM100_MMA_F16BF16_SSISJ_SJ_fLi64ELi256ELNS4_4UMMA5MajorE0ELSP_0ELNSO_7ScaleInE0ELSQ_0EEEEEENS4_6LayoutINS5_IJSC_SC_SC_EEENS5_IJNSA_ILi0EEESV_SV_EEEEENS5_IJNS4_10UnderscoreESY_SY_EEEEENS4_13SM90_TMA_LOADENS4_14ComposedLayoutINS4_7SwizzleILi3ELi4ELi3EEENS4_18smem_ptr_flag_bitsILi16EEENST_INS5_IJNSA_ILi8EEESF_EEENS5_IJSF_SC_EEEEEEEvNS4_8identityENS4_23SM90_TMA_LOAD_MULTICASTES1B_vS1C_EENS_8epilogue10collective18CollectiveEpilogueINS1F_23Sm100TmaWarpSpecializedILi4ELi2ELi32ELb1ELb0EEEJSI_NS5_IJNST_ISF_SC_EES1K_EEESJ_SK_SJ_SK_NS1F_6fusion15FusionCallbacksIS1J_NS1M_17LinearCombinationISJ_fSJ_fLNS_15FloatRoundStyleE2EEESI_S1L_JEEENS4_5SM1004TMEM4LOAD26SM100_TMEM_LOAD_16dp256b8xES11_S1B_NS4_17SM75_U32x4_LDSM_NENS4_14SM90_TMA_STOREES1B_NS4_17SM90_U32x4_STSM_NENS4_39AutoVectorizingCopyWithAssumedAlignmentILi128EEEEEEvvEEEEvNT_6ParamsE)
        /*0980*/ 	.short	0x0380
        /*0982*/ 	.short	0x0800


	//----- nvinfo : EIATTR_SW_WAR
	.align		4
.L_55:
        /*0984*/ 	.byte	0x04, 0x36
        /*0986*/ 	.short	(.L_57 - .L_56)
.L_56:
        /*0988*/ 	.word	0x00000008
.L_57:


//--------------------- .nv.callgraph             --------------------------
	.section	.nv.callgraph,"",@"SHT_CUDA_CALLGRAPH"
	.align	4
	.sectionentsize	8
	.align		4
        /*0000*/ 	.word	0x00000000
	.align		4
        /*0004*/ 	.word	0xffffffff
	.align		4
        /*0008*/ 	.word	index@(_ZN7cutlass13device_kernelINS_4gemm6kernel13GemmUniversalIN4cute5tupleIJiiiiEEENS1_10collective13CollectiveMmaINS1_35MainloopSm100TmaUmmaWarpSpecializedILi2ELi2ELi4ENS5_IJNS4_1CILi2EEENSA_ILi1EEESC_EEEEENS5_IJNSA_ILi64EEENSA_ILi256EEENSA_ILi128EEEEEENS_6half_tENS5_IJlSC_lEEESJ_SK_NS4_8TiledMMAINS4_8MMA_AtomIJNS4_20SM100_MMA_F16BF16_SSISJ_SJ_fLi64ELi256ELNS4_4UMMA5MajorE0ELSP_0ELNSO_7ScaleInE0ELSQ_0EEEEEENS4_6LayoutINS5_IJSC_SC_SC_EEENS5_IJNSA_ILi0EEESV_SV_EEEEENS5_IJNS4_10UnderscoreESY_SY_EEEEENS4_13SM90_TMA_LOADENS4_14ComposedLayoutINS4_7SwizzleILi3ELi4ELi3EEENS4_18smem_ptr_flag_bitsILi16EEENST_INS5_IJNSA_ILi8EEESF_EEENS5_IJSF_SC_EEEEEEEvNS4_8identityENS4_23SM90_TMA_LOAD_MULTICASTES1B_vS1C_EENS_8epilogue10collective18CollectiveEpilogueINS1F_23Sm100TmaWarpSpecializedILi4ELi2ELi32ELb1ELb0EEEJSI_NS5_IJNST_ISF_SC_EES1K_EEESJ_SK_SJ_SK_NS1F_6fusion15FusionCallbacksIS1J_NS1M_17LinearCombinationISJ_fSJ_fLNS_15FloatRoundStyleE2EEESI_S1L_JEEENS4_5SM1004TMEM4LOAD26SM100_TMEM_LOAD_16dp256b8xES11_S1B_NS4_17SM75_U32x4_LDSM_NENS4_14SM90_TMA_STOREES1B_NS4_17SM90_U32x4_STSM_NENS4_39AutoVectorizingCopyWithAssumedAlignmentILi128EEEEEEvvEEEEvNT_6ParamsE)
	.align		4
        /*000c*/ 	.word	index@(__assertfail)
	.align		4
        /*0010*/ 	.word	0x00000000
	.align		4
        /*0014*/ 	.word	0xfffffffe
	.align		4
        /*0018*/ 	.word	0x00000000
	.align		4
        /*001c*/ 	.word	0xfffffffd
	.align		4
        /*0020*/ 	.word	0x00000000
	.align		4
        /*0024*/ 	.word	0xfffffffc


//--------------------- .nv.constant4             --------------------------
	.section	.nv.constant4,"a",@progbits
	.align	8
	.align		8
.nv.constant4:
        /*0000*/ 	.dword	__assertfail
	.align		8
        /*0008*/ 	.dword	__unnamed_1
	.align		8
        /*0010*/ 	.dword	__unnamed_2
	.align		8
        /*0018*/ 	.dword	_ZN39_INTERNAL_9773e2a1_4_k_cu_f2067081_73174cuda3std3__45__cpo5beginE
	.align		8
        /*0020*/ 	.dword	_ZN39_INTERNAL_9773e2a1_4_k_cu_f2067081_73174cuda3std3__45__cpo3endE
	.align		8
        /*0028*/ 	.dword	_ZN39_INTERNAL_9773e2a1_4_k_cu_f2067081_73174cuda3std3__45__cpo6cbeginE
	.align		8
        /*0030*/ 	.dword	_ZN39_INTERNAL_9773e2a1_4_k_cu_f2067081_73174cuda3std3__45__cpo4cendE
	.align		8
        /*0038*/ 	.dword	_ZN39_INTERNAL_9773e2a1_4_k_cu_f2067081_73174cuda3std3__441_GLOBAL__N__9773e2a1_4_k_cu_f2067081_73176ignoreE
	.align		8
        /*0040*/ 	.dword	_ZN39_INTERNAL_9773e2a1_4_k_cu_f2067081_73174cuda3std3__419piecewise_constructE
	.align		8
        /*0048*/ 	.dword	_ZN39_INTERNAL_9773e2a1_4_k_cu_f2067081_73174cuda3std3__48in_placeE
	.align		8
        /*0050*/ 	.dword	_ZN39_INTERNAL_9773e2a1_4_k_cu_f2067081_73174cuda3std6ranges3__45__cpo4swapE
	.align		8
        /*0058*/ 	.dword	_ZN39_INTERNAL_9773e2a1_4_k_cu_f2067081_73174cuda3std6ranges3__45__cpo9iter_moveE
	.align		8
        /*0060*/ 	.dword	_ZN39_INTERNAL_9773e2a1_4_k_cu_f2067081_73174cute7productE
	.align		8
        /*0068*/ 	.dword	_ZN39_INTERNAL_9773e2a1_4_k_cu_f2067081_73174cute1_E
	.align		8
        /*0070*/ 	.dword	$str$25
	.align		8
        /*0078*/ 	.dword	$str$26
	.align		8
        /*0080*/ 	.dword	$str$27
	.align		8
        /*0088*/ 	.dword	$str$28


//--------------------- .text._ZN7cutlass13device_kernelINS_4gemm6kernel13GemmUniversalIN4cute5tupleIJiiiiEEENS1_10collective13CollectiveMmaINS1_35MainloopSm100TmaUmmaWarpSpecializedILi2ELi2ELi4ENS5_IJNS4_1CILi2EEENSA_ILi1EEESC_EEEEENS5_IJNSA_ILi64EEENSA_ILi256EEENSA_ILi128EEEEEENS_6half_tENS5_IJlSC_lEEESJ_SK_NS4_8TiledMMAINS4_8MMA_AtomIJNS4_20SM100_MMA_F16BF16_SSISJ_SJ_fLi64ELi256ELNS4_4UMMA5MajorE0ELSP_0ELNSO_7ScaleInE0ELSQ_0EEEEEENS4_6LayoutINS5_IJSC_SC_SC_EEENS5_IJNSA_ILi0EEESV_SV_EEEEENS5_IJNS4_10UnderscoreESY_SY_EEEEENS4_13SM90_TMA_LOADENS4_14ComposedLayoutINS4_7SwizzleILi3ELi4ELi3EEENS4_18smem_ptr_flag_bitsILi16EEENST_INS5_IJNSA_ILi8EEESF_EEENS5_IJSF_SC_EEEEEEEvNS4_8identityENS4_23SM90_TMA_LOAD_MULTICASTES1B_vS1C_EENS_8epilogue10collective18CollectiveEpilogueINS1F_23Sm100TmaWarpSpecializedILi4ELi2ELi32ELb1ELb0EEEJSI_NS5_IJNST_ISF_SC_EES1K_EEESJ_SK_SJ_SK_NS1F_6fusion15FusionCallbacksIS1J_NS1M_17LinearCombinationISJ_fSJ_fLNS_15FloatRoundStyleE2EEESI_S1L_JEEENS4_5SM1004TMEM4LOAD26SM100_TMEM_LOAD_16dp256b8xES11_S1B_NS4_17SM75_U32x4_LDSM_NENS4_14SM90_TMA_STOREES1B_NS4_17SM90_U32x4_STSM_NENS4_39AutoVectorizingCopyWithAssumedAlignmentILi128EEEEEEvvEEEEvNT_6ParamsE --------------------------
	.section	.text._ZN7cutlass13device_kernelINS_4gemm6kernel13GemmUniversalIN4cute5tupleIJiiiiEEENS1_10collective13CollectiveMmaINS1_35MainloopSm100TmaUmmaWarpSpecializedILi2ELi2ELi4ENS5_IJNS4_1CILi2EEENSA_ILi1EEESC_EEEEENS5_IJNSA_ILi64EEENSA_ILi256EEENSA_ILi128EEEEEENS_6half_tENS5_IJlSC_lEEESJ_SK_NS4_8TiledMMAINS4_8MMA_AtomIJNS4_20SM100_MMA_F16BF16_SSISJ_SJ_fLi64ELi256ELNS4_4UMMA5MajorE0ELSP_0ELNSO_7ScaleInE0ELSQ_0EEEEEENS4_6LayoutINS5_IJSC_SC_SC_EEENS5_IJNSA_ILi0EEESV_SV_EEEEENS5_IJNS4_10UnderscoreESY_SY_EEEEENS4_13SM90_TMA_LOADENS4_14ComposedLayoutINS4_7SwizzleILi3ELi4ELi3EEENS4_18smem_ptr_flag_bitsILi16EEENST_INS5_IJNSA_ILi8EEESF_EEENS5_IJSF_SC_EEEEEEEvNS4_8identityENS4_23SM90_TMA_LOAD_MULTICASTES1B_vS1C_EENS_8epilogue10collective18CollectiveEpilogueINS1F_23Sm100TmaWarpSpecializedILi4ELi2ELi32ELb1ELb0EEEJSI_NS5_IJNST_ISF_SC_EES1K_EEESJ_SK_SJ_SK_NS1F_6fusion15FusionCallbacksIS1J_NS1M_17LinearCombinationISJ_fSJ_fLNS_15FloatRoundStyleE2EEESI_S1L_JEEENS4_5SM1004TMEM4LOAD26SM100_TMEM_LOAD_16dp256b8xES11_S1B_NS4_17SM75_U32x4_LDSM_NENS4_14SM90_TMA_STOREES1B_NS4_17SM90_U32x4_STSM_NENS4_39AutoVectorizingCopyWithAssumedAlignmentILi128EEEEEEvvEEEEvNT_6ParamsE,"ax",@progbits
	.align	128
.text._ZN7cutlass13device_kernelINS_4gemm6kernel13GemmUniversalIN4cute5tupleIJiiiiEEENS1_10collective13CollectiveMmaINS1_35MainloopSm100TmaUmmaWarpSpecializedILi2ELi2ELi4ENS5_IJNS4_1CILi2EEENSA_ILi1EEESC_EEEEENS5_IJNSA_ILi64EEENSA_ILi256EEENSA_ILi128EEEEEENS_6half_tENS5_IJlSC_lEEESJ_SK_NS4_8TiledMMAINS4_8MMA_AtomIJNS4_20SM100_MMA_F16BF16_SSISJ_SJ_fLi64ELi256ELNS4_4UMMA5MajorE0ELSP_0ELNSO_7ScaleInE0ELSQ_0EEEEEENS4_6LayoutINS5_IJSC_SC_SC_EEENS5_IJNSA_ILi0EEESV_SV_EEEEENS5_IJNS4_10UnderscoreESY_SY_EEEEENS4_13SM90_TMA_LOADENS4_14ComposedLayoutINS4_7SwizzleILi3ELi4ELi3EEENS4_18smem_ptr_flag_bitsILi16EEENST_INS5_IJNSA_ILi8EEESF_EEENS5_IJSF_SC_EEEEEEEvNS4_8identityENS4_23SM90_TMA_LOAD_MULTICASTES1B_vS1C_EENS_8epilogue10collective18CollectiveEpilogueINS1F_23Sm100TmaWarpSpecializedILi4ELi2ELi32ELb1ELb0EEEJSI_NS5_IJNST_ISF_SC_EES1K_EEESJ_SK_SJ_SK_NS1F_6fusion15FusionCallbacksIS1J_NS1M_17LinearCombinationISJ_fSJ_fLNS_15FloatRoundStyleE2EEESI_S1L_JEEENS4_5SM1004TMEM4LOAD26SM100_TMEM_LOAD_16dp256b8xES11_S1B_NS4_17SM75_U32x4_LDSM_NENS4_14SM90_TMA_STOREES1B_NS4_17SM90_U32x4_STSM_NENS4_39AutoVectorizingCopyWithAssumedAlignmentILi128EEEEEEvvEEEEvNT_6ParamsE:
        .type           _ZN7cutlass13device_kernelINS_4gemm6kernel13GemmUniversalIN4cute5tupleIJiiiiEEENS1_10collective13CollectiveMmaINS1_35MainloopSm100TmaUmmaWarpSpecializedILi2ELi2ELi4ENS5_IJNS4_1CILi2EEENSA_ILi1EEESC_EEEEENS5_IJNSA_ILi64EEENSA_ILi256EEENSA_ILi128EEEEEENS_6half_tENS5_IJlSC_lEEESJ_SK_NS4_8TiledMMAINS4_8MMA_AtomIJNS4_20SM100_MMA_F16BF16_SSISJ_SJ_fLi64ELi256ELNS4_4UMMA5MajorE0ELSP_0ELNSO_7ScaleInE0ELSQ_0EEEEEENS4_6LayoutINS5_IJSC_SC_SC_EEENS5_IJNSA_ILi0EEESV_SV_EEEEENS5_IJNS4_10UnderscoreESY_SY_EEEEENS4_13SM90_TMA_LOADENS4_14ComposedLayoutINS4_7SwizzleILi3ELi4ELi3EEENS4_18smem_ptr_flag_bitsILi16EEENST_INS5_IJNSA_ILi8EEESF_EEENS5_IJSF_SC_EEEEEEEvNS4_8identityENS4_23SM90_TMA_LOAD_MULTICASTES1B_vS1C_EENS_8epilogue10collective18CollectiveEpilogueINS1F_23Sm100TmaWarpSpecializedILi4ELi2ELi32ELb1ELb0EEEJSI_NS5_IJNST_ISF_SC_EES1K_EEESJ_SK_SJ_SK_NS1F_6fusion15FusionCallbacksIS1J_NS1M_17LinearCombinationISJ_fSJ_fLNS_15FloatRoundStyleE2EEESI_S1L_JEEENS4_5SM1004TMEM4LOAD26SM100_TMEM_LOAD_16dp256b8xES11_S1B_NS4_17SM75_U32x4_LDSM_NENS4_14SM90_TMA_STOREES1B_NS4_17SM90_U32x4_STSM_NENS4_39AutoVectorizingCopyWithAssumedAlignmentILi128EEEEEEvvEEEEvNT_6ParamsE,@function
        .size           _ZN7cutlass13device_kernelINS_4gemm6kernel13GemmUniversalIN4cute5tupleIJiiiiEEENS1_10collective13CollectiveMmaINS1_35MainloopSm100TmaUmmaWarpSpecializedILi2ELi2ELi4ENS5_IJNS4_1CILi2EEENSA_ILi1EEESC_EEEEENS5_IJNSA_ILi64EEENSA_ILi256EEENSA_ILi128EEEEEENS_6half_tENS5_IJlSC_lEEESJ_SK_NS4_8TiledMMAINS4_8MMA_AtomIJNS4_20SM100_MMA_F16BF16_SSISJ_SJ_fLi64ELi256ELNS4_4UMMA5MajorE0ELSP_0ELNSO_7ScaleInE0ELSQ_0EEEEEENS4_6LayoutINS5_IJSC_SC_SC_EEENS5_IJNSA_ILi0EEESV_SV_EEEEENS5_IJNS4_10UnderscoreESY_SY_EEEEENS4_13SM90_TMA_LOADENS4_14ComposedLayoutINS4_7SwizzleILi3ELi4ELi3EEENS4_18smem_ptr_flag_bitsILi16EEENST_INS5_IJNSA_ILi8EEESF_EEENS5_IJSF_SC_EEEEEEEvNS4_8identityENS4_23SM90_TMA_LOAD_MULTICASTES1B_vS1C_EENS_8epilogue10collective18CollectiveEpilogueINS1F_23Sm100TmaWarpSpecializedILi4ELi2ELi32ELb1ELb0EEEJSI_NS5_IJNST_ISF_SC_EES1K_EEESJ_SK_SJ_SK_NS1F_6fusion15FusionCallbacksIS1J_NS1M_17LinearCombinationISJ_fSJ_fLNS_15FloatRoundStyleE2EEESI_S1L_JEEENS4_5SM1004TMEM4LOAD26SM100_TMEM_LOAD_16dp256b8xES11_S1B_NS4_17SM75_U32x4_LDSM_NENS4_14SM90_TMA_STOREES1B_NS4_17SM90_U32x4_STSM_NENS4_39AutoVectorizingCopyWithAssumedAlignmentILi128EEEEEEvvEEEEvNT_6ParamsE,(.L_x_177 - _ZN7cutlass13device_kernelINS_4gemm6kernel13GemmUniversalIN4cute5tupleIJiiiiEEENS1_10collective13CollectiveMmaINS1_35MainloopSm100TmaUmmaWarpSpecializedILi2ELi2ELi4ENS5_IJNS4_1CILi2EEENSA_ILi1EEESC_EEEEENS5_IJNSA_ILi64EEENSA_ILi256EEENSA_ILi128EEEEEENS_6half_tENS5_IJlSC_lEEESJ_SK_NS4_8TiledMMAINS4_8MMA_AtomIJNS4_20SM100_MMA_F16BF16_SSISJ_SJ_fLi64ELi256ELNS4_4UMMA5MajorE0ELSP_0ELNSO_7ScaleInE0ELSQ_0EEEEEENS4_6LayoutINS5_IJSC_SC_SC_EEENS5_IJNSA_ILi0EEESV_SV_EEEEENS5_IJNS4_10UnderscoreESY_SY_EEEEENS4_13SM90_TMA_LOADENS4_14ComposedLayoutINS4_7SwizzleILi3ELi4ELi3EEENS4_18smem_ptr_flag_bitsILi16EEENST_INS5_IJNSA_ILi8EEESF_EEENS5_IJSF_SC_EEEEEEEvNS4_8identityENS4_23SM90_TMA_LOAD_MULTICASTES1B_vS1C_EENS_8epilogue10collective18CollectiveEpilogueINS1F_23Sm100TmaWarpSpecializedILi4ELi2ELi32ELb1ELb0EEEJSI_NS5_IJNST_ISF_SC_EES1K_EEESJ_SK_SJ_SK_NS1F_6fusion15FusionCallbacksIS1J_NS1M_17LinearCombinationISJ_fSJ_fLNS_15FloatRoundStyleE2EEESI_S1L_JEEENS4_5SM1004TMEM4LOAD26SM100_TMEM_LOAD_16dp256b8xES11_S1B_NS4_17SM75_U32x4_LDSM_NENS4_14SM90_TMA_STOREES1B_NS4_17SM90_U32x4_STSM_NENS4_39AutoVectorizingCopyWithAssumedAlignmentILi128EEEEEEvvEEEEvNT_6ParamsE)
        .other          _ZN7cutlass13device_kernelINS_4gemm6kernel13GemmUniversalIN4cute5tupleIJiiiiEEENS1_10collective13CollectiveMmaINS1_35MainloopSm100TmaUmmaWarpSpecializedILi2ELi2ELi4ENS5_IJNS4_1CILi2EEENSA_ILi1EEESC_EEEEENS5_IJNSA_ILi64EEENSA_ILi256EEENSA_ILi128EEEEEENS_6half_tENS5_IJlSC_lEEESJ_SK_NS4_8TiledMMAINS4_8MMA_AtomIJNS4_20SM100_MMA_F16BF16_SSISJ_SJ_fLi64ELi256ELNS4_4UMMA5MajorE0ELSP_0ELNSO_7ScaleInE0ELSQ_0EEEEEENS4_6LayoutINS5_IJSC_SC_SC_EEENS5_IJNSA_ILi0EEESV_SV_EEEEENS5_IJNS4_10UnderscoreESY_SY_EEEEENS4_13SM90_TMA_LOADENS4_14ComposedLayoutINS4_7SwizzleILi3ELi4ELi3EEENS4_18smem_ptr_flag_bitsILi16EEENST_INS5_IJNSA_ILi8EEESF_EEENS5_IJSF_SC_EEEEEEEvNS4_8identityENS4_23SM90_TMA_LOAD_MULTICASTES1B_vS1C_EENS_8epilogue10collective18CollectiveEpilogueINS1F_23Sm100TmaWarpSpecializedILi4ELi2ELi32ELb1ELb0EEEJSI_NS5_IJNST_ISF_SC_EES1K_EEESJ_SK_SJ_SK_NS1F_6fusion15FusionCallbacksIS1J_NS1M_17LinearCombinationISJ_fSJ_fLNS_15FloatRoundStyleE2EEESI_S1L_JEEENS4_5SM1004TMEM4LOAD26SM100_TMEM_LOAD_16dp256b8xES11_S1B_NS4_17SM75_U32x4_LDSM_NENS4_14SM90_TMA_STOREES1B_NS4_17SM90_U32x4_STSM_NENS4_39AutoVectorizingCopyWithAssumedAlignmentILi128EEEEEEvvEEEEvNT_6ParamsE,@"STO_CUDA_ENTRY STV_DEFAULT"
_ZN7cutlass13device_kernelINS_4gemm6kernel13GemmUniversalIN4cute5tupleIJiiiiEEENS1_10collective13CollectiveMmaINS1_35MainloopSm100TmaUmmaWarpSpecializedILi2ELi2ELi4ENS5_IJNS4_1CILi2EEENSA_ILi1EEESC_EEEEENS5_IJNSA_ILi64EEENSA_ILi256EEENSA_ILi128EEEEEENS_6half_tENS5_IJlSC_lEEESJ_SK_NS4_8TiledMMAINS4_8MMA_AtomIJNS4_20SM100_MMA_F16BF16_SSISJ_SJ_fLi64ELi256ELNS4_4UMMA5MajorE0ELSP_0ELNSO_7ScaleInE0ELSQ_0EEEEEENS4_6LayoutINS5_IJSC_SC_SC_EEENS5_IJNSA_ILi0EEESV_SV_EEEEENS5_IJNS4_10UnderscoreESY_SY_EEEEENS4_13SM90_TMA_LOADENS4_14ComposedLayoutINS4_7SwizzleILi3ELi4ELi3EEENS4_18smem_ptr_flag_bitsILi16EEENST_INS5_IJNSA_ILi8EEESF_EEENS5_IJSF_SC_EEEEEEEvNS4_8identityENS4_23SM90_TMA_LOAD_MULTICASTES1B_vS1C_EENS_8epilogue10collective18CollectiveEpilogueINS1F_23Sm100TmaWarpSpecializedILi4ELi2ELi32ELb1ELb0EEEJSI_NS5_IJNST_ISF_SC_EES1K_EEESJ_SK_SJ_SK_NS1F_6fusion15FusionCallbacksIS1J_NS1M_17LinearCombinationISJ_fSJ_fLNS_15FloatRoundStyleE2EEESI_S1L_JEEENS4_5SM1004TMEM4LOAD26SM100_TMEM_LOAD_16dp256b8xES11_S1B_NS4_17SM75_U32x4_LDSM_NENS4_14SM90_TMA_STOREES1B_NS4_17SM90_U32x4_STSM_NENS4_39AutoVectorizingCopyWithAssumedAlignmentILi128EEEEEEvvEEEEvNT_6ParamsE:
[----:B------:R-:W1:Y:S01]  /*0000*/  LDC R1, c[0x0][0x37c] ;  /* 0x0000df00ff017b82 */ /* 0x000e620000000800 */
[----:B------:R-:W2:Y:S01]  /*0010*/  S2R R93, SR_TID.X ;  /* 0x00000000005d7919 */ /* 0x000ea20000002100 */
[----:B------:R-:W3:Y:S01]  /*0020*/  LDCU.64 UR8, c[0x0][0x890] ;  /* 0x00011200ff0877ac */ /* 0x000ee20008000a00 */
[----:B------:R-:W-:Y:S02]  /*0030*/  PRMT R81, RZ, 0x7610, R81 ;  /* 0x00007610ff517816 */ /* 0x000fe40000000051 */
[----:B------:R-:W-:Y:S01]  /*0040*/  ELECT P3, URZ, PT ;  /* 0x0000000000ff782f */ /* 0x000fe20003860000 */
[----:B---3--:R-:W-:-:S04]  /*0050*/  UISETP.NE.U32.AND UP0, UPT, UR8, URZ, UPT ;  /* 0x000000ff0800728c */ /* 0x008fc8000bf05070 */
[----:B------:R-:W-:Y:S01]  /*0060*/  UISETP.NE.AND.EX UP0, UPT, UR9, URZ, UPT, UP0 ;  /* 0x000000ff0900728c */ /* 0x000fe2000bf05300 */
[----:B--2---:R-:W-:-:S05]  /*0070*/  SHF.R.U32.HI R82, RZ, 0x5, R93 ;  /* 0x00000005ff527819 */ /* 0x004fca000001165d */
[----:B------:R-:W2:Y:S02]  /*0080*/  SHFL.IDX PT, R0, R82, RZ, 0x1f ;  /* 0x00001fff52007589 */ /* 0x000ea400000e0000 */
[----:B--2---:R-:W-:Y:S01]  /*0090*/  R2UR UR18, R0 ;  /* 0x00000000001272ca */ /* 0x004fe200000e0000 */
[----:B-1----:R-:W-:-:S14]  /*00a0*/  BRA.U UP0, `(.L_x_0) ;  /* 0x0000000100307547 */ /* 0x002fdc000b800000 */
[----:B------:R-:W1:Y:S02]  /*00b0*/  LDCU.64 UR4, c[0x0][0x888] ;  /* 0x00011100ff0477ac */ /* 0x000e640008000a00 */
[----:B-1----:R-:W-:-:S04]  /*00c0*/  UISETP.NE.U32.AND UP0, UPT, UR4, URZ, UPT ;  /* 0x000000ff0400728c */ /* 0x002fc8000bf05070 */
[----:B------:R-:W-:-:S09]  /*00d0*/  UISETP.NE.AND.EX UP0, UPT, UR5, URZ, UPT, UP0 ;  /* 0x000000ff0500728c */ /* 0x000fd2000bf05300 */
[----:B------:R-:W-:Y:S05]  /*00e0*/  BRA.U !UP0, `(.L_x_1) ;  /* 0x0000000108147547 */ /* 0x000fea000b800000 */
[----:B------:R-:W1:Y:S01]  /*00f0*/  LDC.64 R2, c[0x0][0x888] ;  /* 0x00022200ff027b82 */ /* 0x000e620000000a00 */
[----:B------:R-:W1:Y:S02]  /*0100*/  LDCU.64 UR4, c[0x0][0x358] ;  /* 0x00006b00ff0477ac */ /* 0x000e640008000a00 */
[----:B-1----:R1:W5:Y:S01]  /*0110*/  LDG.E R41, desc[UR4][R2.64] ;  /* 0x0000000402297981 */ /* 0x002362000c1e1900 */
[----:B------:R-:W-:Y:S01]  /*0120*/  HFMA2 R81, -RZ, RZ, 0, 5.9604644775390625e-08 ;  /* 0x00000001ff517431 */ /* 0x000fe200000001ff */
[----:B------:R-:W-:Y:S05]  /*0130*/  BRA `(.L_x_0) ;  /* 0x00000000000c7947 */ /* 0x000fea0003800000 */
.L_x_1:
[----:B------:R-:W1:Y:S01]  /*0140*/  LDCU UR4, c[0x0][0x880] ;  /* 0x00011000ff0477ac */ /* 0x000e620008000800 */
[----:B------:R-:W-:Y:S01]  /*0150*/  HFMA2 R81, -RZ, RZ, 0, 5.9604644775390625e-08 ;  /* 0x00000001ff517431 */ /* 0x000fe200000001ff */
[----:B-1----:R-:W-:-:S07]  /*0160*/  MOV R41, UR4 ;  /* 0x0000000400297c02 */ /* 0x002fce0008000f00 */
.L_x_0:
[----:B------:R-:W2:Y:S02]  /*0170*/  LDCU.64 UR4, c[0x0][0x8b0] ;  /* 0x00011600ff0477ac */ /* 0x000ea40008000a00 */
[----:B--2---:R-:W-:-:S04]  /*0180*/  UISETP.NE.U32.AND UP0, UPT, UR4, URZ, UPT ;  /* 0x000000ff0400728c */ /* 0x004fc8000bf05070 */
[----:B------:R-:W-:-:S09]  /*0190*/  UISETP.NE.AND.EX UP0, UPT, UR5, URZ, UPT, UP0 ;  /* 0x000000ff0500728c */ /* 0x000fd2000bf05300 */
[----:B------:R-:W-:Y:S05]  /*01a0*/  BRA.U UP0, `(.L_x_2) ;  /* 0x0000000100287547 */ /* 0x000fea000b800000 */
[----:B------:R-:W2:Y:S02]  /*01b0*/  LDCU.64 UR4, c[0x0][0x8a8] ;  /* 0x00011500ff0477ac */ /* 0x000ea40008000a00 */
[----:B--2---:R-:W-:-:S04]  /*01c0*/  UISETP.NE.U32.AND UP0, UPT, UR4, URZ, UPT ;  /* 0x000000ff0400728c */ /* 0x004fc8000bf05070 */
[----:B------:R-:W-:-:S09]  /*01d0*/  UISETP.NE.AND.EX UP0, UPT, UR5, URZ, UPT, UP0 ;  /* 0x000000ff0500728c */ /* 0x000fd2000bf05300 */
[----:B------:R-:W-:Y:S05]  /*01e0*/  BRA.U !UP0, `(.L_x_3) ;  /* 0x0000000108107547 */ /* 0x000fea000b800000 */
[----:B------:R-:W2:Y:S01]  /*01f0*/  LDC.64 R38, c[0x0][0x8a8] ;  /* 0x00022a00ff267b82 */ /* 0x000ea20000000a00 */
[----:B------:R-:W2:Y:S02]  /*0200*/  LDCU.64 UR4, c[0x0][0x358] ;  /* 0x00006b00ff0477ac */ /* 0x000ea40008000a00 */
[----:B--2---:R2:W5:Y:S01]  /*0210*/  LDG.E R38, desc[UR4][R38.64] ;  /* 0x0000000426267981 */ /* 0x004562000c1e1900 */
[----:B------:R-:W-:Y:S05]  /*0220*/  BRA `(.L_x_2) ;  /* 0x0000000000087947 */ /* 0x000fea0003800000 */
.L_x_3:
[----:B------:R-:W2:Y:S02]  /*0230*/  LDCU UR4, c[0x0][0x8a0] ;  /* 0x00011400ff0477ac */ /* 0x000ea40008000800 */
[----:B--2---:R-:W-:Y:S02]  /*0240*/  MOV R38, UR4 ;  /* 0x0000000400267c02 */ /* 0x004fe40008000f00 */
.L_x_2:
[----:B------:R-:W-:Y:S01]  /*0250*/  IMAD.U32 R0, RZ, RZ, UR18 ;  /* 0x00000012ff007e24 */ /* 0x000fe2000f8e00ff */
[----:B------:R-:W-:Y:S04]  /*0260*/  BSSY.RECONVERGENT B0, `(.L_x_4) ;  /* 0x000000c000007945 */ /* 0x000fe80003800200 */
[C---:B------:R-:W-:Y:S02]  /*0270*/  ISETP.NE.OR P1, PT, R0.reuse, 0x1, !P3 ;  /* 0x000000010000780c */ /* 0x040fe40005f25670 */
[----:B------:R-:W-:-:S11]  /*0280*/  ISETP.NE.OR P0, PT, R0, 0x3, !P3 ;  /* 0x000000030000780c */ /* 0x000fd60005f05670 */
[----:B------:R-:W-:Y:S05]  /*0290*/  @P1 BRA `(.L_x_5) ;  /* 0x0000000000201947 */ /* 0x000fea0003800000 */
[----:B------:R-:W3:Y:S02]  /*02a0*/  LDCU.64 UR4, c[0x0][0x348] ;  /* 0x00006900ff0477ac */ /* 0x000ee40008000a00 */
[----:B---3--:R-:W-:Y:S02]  /*02b0*/  UIADD3 UR6, UP1, UPT, UR4, 0x80, URZ ;  /* 0x0000008004067890 */ /* 0x008fe4000ff3e0ff */
[----:B------:R-:W-:Y:S02]  /*02c0*/  UIADD3 UR4, UP0, UPT, UR4, 0x180, URZ ;  /* 0x0000018004047890 */ /* 0x000fe4000ff1e0ff */
[----:B------:R-:W-:Y:S02]  /*02d0*/  UIADD3.X UR7, UPT, UPT, URZ, UR5, URZ, UP1, !UPT ;  /* 0x00000005ff077290 */ /* 0x000fe40008ffe4ff */
[----:B------:R-:W-:-:S07]  /*02e0*/  UIADD3.X UR5, UPT, UPT, URZ, UR5, URZ, UP0, !UPT ;  /* 0x00000005ff057290 */ /* 0x000fce00087fe4ff */
[----:B------:R3:W-:Y:S02]  /*02f0*/  UTMACCTL.PF [UR6] ;  /* 0x00000000060079b9 */ /* 0x0007e40008040000 */
[----:B------:R3:W-:Y:S02]  /*0300*/  UTMACCTL.PF [UR4] ;  /* 0x00000000040079b9 */ /* 0x0007e40008040000 */
[----:B---3--:R-:W-:Y:S01]  /*0310*/  NOP ;  /* 0x0000000000007918 */ /* 0x008fe20000000000 */
.L_x_5:
[----:B------:R-:W-:Y:S05]  /*0320*/  BSYNC.RECONVERGENT B0 ;  /* 0x0000000000007941 */ /* 0x000fea0003800200 */
.L_x_4:
[----:B------:R-:W-:Y:S04]  /*0330*/  BSSY.RECONVERGENT B0, `(.L_x_6) ;  /* 0x000000a000007945 */ /* 0x000fe80003800200 */
        /* <DEDUP_REMOVED lines=9> */
.L_x_7:
[----:B------:R-:W-:Y:S05]  /*03d0*/  BSYNC.RECONVERGENT B0 ;  /* 0x0000000000007941 */ /* 0x000fea0003800200 */
.L_x_6:
[----:B------:R-:W3:Y:S01]  /*03e0*/  LDCU.64 UR4, c[0x0][0x888] ;  /* 0x00011100ff0477ac */ /* 0x000ee20008000a00 */
[----:B------:R-:W-:Y:S02]  /*03f0*/  UISETP.EQ.U32.AND UP2, UPT, UR8, URZ, UPT ;  /* 0x000000ff0800728c */ /* 0x000fe4000bf42070 */
[----:B------:R-:W-:Y:S02]  /*0400*/  UPLOP3.LUT UP3, UPT, UPT, UPT, UPT, 0x80, 0x8 ;  /* 0x000000000008789c */ /* 0x000fe40003f6f070 */
[----:B---3--:R-:W-:-:S04]  /*0410*/  UISETP.NE.U32.AND UP0, UPT, UR4, URZ, UPT ;  /* 0x000000ff0400728c */ /* 0x008fc8000bf05070 */
[----:B------:R-:W-:-:S04]  /*0420*/  UISETP.NE.AND.EX UP1, UPT, UR5, URZ, UPT, UP0 ;  /* 0x000000ff0500728c */ /* 0x000fc8000bf25300 */
[----:B------:R-:W-:-:S04]  /*0430*/  UISETP.EQ.OR.EX UP4, UPT, UR9, URZ, !UP1, UP2 ;  /* 0x000000ff0900728c */ /* 0x000fc8000cf82720 */
[----:B------:R-:W-:-:S06]  /*0440*/  UP2UR UR4, UPR, URZ, 0x10 ;  /* 0x00000010ff047883 */ /* 0x000fcc0008000000 */
[----:B------:R-:W-:Y:S01]  /*0450*/  MOV R84, UR4 ;  /* 0x0000000400547c02 */ /* 0x000fe20008000f00 */
[----:B------:R-:W-:Y:S06]  /*0460*/  BRA.U !UP4, `(.L_x_8) ;  /* 0x000000010c207547 */ /* 0x000fec000b800000 */
[----:B------:R-:W-:Y:S01]  /*0470*/  UISETP.NE.U32.AND UP2, UPT, UR8, URZ, UPT ;  /* 0x000000ff0800728c */ /* 0x000fe2000bf45070 */
[----:B-----5:R-:W-:Y:S01]  /*0480*/  FSETP.NEU.AND P0, PT, R41, RZ, PT ;  /* 0x000000ff2900720b */ /* 0x020fe20003f0d000 */
[----:B------:R-:W-:Y:S02]  /*0490*/  USEL UR4, URZ, 0xffffffff, UP1 ;  /* 0xffffffffff047887 */ /* 0x000fe40008800000 */
[----:B------:R-:W-:-:S10]  /*04a0*/  UISETP.NE.AND.EX UP2, UPT, UR9, URZ, UPT, UP2 ;  /* 0x000000ff0900728c */ /* 0x000fd4000bf45320 */
[----:B------:R-:W-:Y:S01]  /*04b0*/  VOTEU.ANY UP0, P0 ;  /* 0x0000000000ff7886 */ /* 0x000fe20000000100 */
[----:B------:R-:W-:-:S04]  /*04c0*/  @!UP2 USEL UR4, URZ, 0xffffffff, UP0 ;  /* 0xffffffffff04a887 */ /* 0x000fc80008000000 */
[----:B------:R-:W-:-:S04]  /*04d0*/  ULOP3.LUT UR4, UR4, 0x1, URZ, 0xc0, !UPT ;  /* 0x0000000104047892 */ /* 0x000fc8000f8ec0ff */
[----:B------:R-:W-:-:S11]  /*04e0*/  UISETP.NE.U32.AND UP3, UPT, UR4, 0x1, UPT ;  /* 0x000000010400788c */ /* 0x000fd6000bf65070 */
.L_x_8:
[----:B-1----:R-:W1:Y:S01]  /*04f0*/  SHFL.IDX PT, R2, R82, RZ, 0x1f ;  /* 0x00001fff52027589 */ /* 0x002e6200000e0000 */
[----:B------:R-:W-:Y:S01]  /*0500*/  UISETP.NE.AND UP6, UPT, UR18, 0x2, UPT ;  /* 0x000000021200788c */ /* 0x000fe2000bfc5270 */
[----:B-1----:R-:W-:-:S13]  /*0510*/  ISETP.NE.AND P0, PT, R2, RZ, PT ;  /* 0x000000ff0200720c */ /* 0x002fda0003f05270 */
[----:B------:R-:W-:Y:S05]  /*0520*/  @P0 BRA `(.L_x_9) ;  /* 0x0000000000480947 */ /* 0x000fea0003800000 */
[----:B------:R-:W1:Y:S01]  /*0530*/  S2UR UR4, SR_CgaCtaId ;  /* 0x00000000000479c3 */ /* 0x000e620000008800 */
[----:B------:R-:W-:Y:S01]  /*0540*/  UMOV UR5, 0x400 ;  /* 0x0000040000057882 */ /* 0x000fe20000000000 */
[----:B------:R-:W-:Y:S01]  /*0550*/  UMOV UR8, 0x1 ;  /* 0x0000000100087882 */ /* 0x000fe20000000000 */
[----:B------:R-:W-:Y:S01]  /*0560*/  UMOV UR6, 0x2 ;  /* 0x0000000200067882 */ /* 0x000fe20000000000 */
[----:B------:R-:W-:-:S04]  /*0570*/  UIADD3 UR8, UPT, UPT, -UR8, 0x100000, URZ ;  /* 0x0010000008087890 */ /* 0x000fc8000fffe1ff */
[----:B------:R-:W-:Y:S02]  /*0580*/  USHF.L.U32 UR9, UR8, 0xb, URZ ;  /* 0x0000000b08097899 */ /* 0x000fe400080006ff */
[----:B------:R-:W-:Y:S02]  /*0590*/  USHF.L.U32 UR8, UR8, 0x1, URZ ;  /* 0x0000000108087899 */ /* 0x000fe400080006ff */
[----:B------:R-:W-:-:S04]  /*05a0*/  UIADD3 UR6, UPT, UPT, -UR6, 0x100000, URZ ;  /* 0x0010000006067890 */ /* 0x000fc8000fffe1ff */
[----:B------:R-:W-:Y:S02]  /*05b0*/  USHF.L.U32 UR7, UR6, 0xb, URZ ;  /* 0x0000000b06077899 */ /* 0x000fe400080006ff */
[----:B------:R-:W-:Y:S01]  /*05c0*/  USHF.L.U32 UR6, UR6, 0x1, URZ ;  /* 0x0000000106067899 */ /* 0x000fe200080006ff */
[----:B------:R-:W-:Y:S01]  /*05d0*/  ELECT P0, URZ, PT ;  /* 0x0000000000ff782f */ /* 0x000fe20003800000 */
[----:B-1----:R-:W-:Y:S01]  /*05e0*/  ULEA UR4, UR4, UR5, 0x18 ;  /* 0x0000000504047291 */ /* 0x002fe2000f8ec0ff */
[----:B------:R-:W1:Y:S11]  /*05f0*/  FENCE.VIEW.ASYNC.S ;  /* 0x00000000000073c6 */ /* 0x000e760000000000 */
[----:B-1----:R1:W3:Y:S01]  /*0600*/  SYNCS.EXCH.64 URZ, [UR4], UR8 ;  /* 0x0000000804ff75b2 */ /* 0x0022e20008000100 */
[----:B------:R1:W4:Y:S01]  /*0610*/  SYNCS.EXCH.64 URZ, [UR4+0x10], UR6 ;  /* 0x0000100604ff75b2 */ /* 0x0003220008000100 */
[----:B------:R1:W1:Y:S01]  /*0620*/  SYNCS.EXCH.64 URZ, [UR4+0x8], UR8 ;  /* 0x0000080804ff75b2 */ /* 0x0002620008000100 */
[----:B------:R1:W1:Y:S01]  /*0630*/  SYNCS.EXCH.64 URZ, [UR4+0x18], UR6 ;  /* 0x0000180604ff75b2 */ /* 0x0002620008000100 */
[----:B------:R-:W-:Y:S01]  /*0640*/  NOP ;  /* 0x0000000000007918 */ /* 0x000fe20000000000 */
.L_x_9:
[----:B------:R-:W2:Y:S01]  /*0650*/  SHFL.IDX PT, R2, R82, RZ, 0x1f ;  /* 0x00001fff52027589 */ /* 0x000ea200000e0000 */
[----:B------:R-:W-:Y:S01]  /*0660*/  NOP ;  /* 0x0000000000007918 */ /* 0x000fe20000000000 */
[----:B--2---:R-:W-:-:S13]  /*0670*/  ISETP.NE.AND P0, PT, R2, 0x1, PT ;  /* 0x000000010200780c */ /* 0x004fda0003f05270 */
[----:B------:R-:W-:Y:S05]  /*0680*/  @P0 BRA `(.L_x_10) ;  /* 0x0000000000580947 */ /* 0x000fea0003800000 */
[----:B-1----:R-:W1:Y:S01]  /*0690*/  S2UR UR4, SR_CgaCtaId ;  /* 0x00000000000479c3 */ /* 0x002e620000008800 */
        /* <DEDUP_REMOVED lines=12> */
[----:B-1----:R2:W1:Y:S01]  /*0760*/  SYNCS.EXCH.64 URZ, [UR4+0x20], UR8 ;  /* 0x0000200804ff75b2 */ /* 0x0024620008000100 */
[----:B------:R2:W1:Y:S01]  /*0770*/  SYNCS.EXCH.64 URZ, [UR4+0x40], UR6 ;  /* 0x0000400604ff75b2 */ /* 0x0004620008000100 */
[----:B------:R2:W1:Y:S01]  /*0780*/  SYNCS.EXCH.64 URZ, [UR4+0x28], UR8 ;  /* 0x0000280804ff75b2 */ /* 0x0004620008000100 */
[----:B------:R2:W1:Y:S01]  /*0790*/  SYNCS.EXCH.64 URZ, [UR4+0x48], UR6 ;  /* 0x0000480604ff75b2 */ /* 0x0004620008000100 */
[----:B------:R2:W1:Y:S01]  /*07a0*/  SYNCS.EXCH.64 URZ, [UR4+0x30], UR8 ;  /* 0x0000300804ff75b2 */ /* 0x0004620008000100 */
[----:B------:R2:W1:Y:S01]  /*07b0*/  SYNCS.EXCH.64 URZ, [UR4+0x50], UR6 ;  /* 0x0000500604ff75b2 */ /* 0x0004620008000100 */
[----:B------:R2:W1:Y:S01]  /*07c0*/  SYNCS.EXCH.64 URZ, [UR4+0x38], UR8 ;  /* 0x0000380804ff75b2 */ /* 0x0004620008000100 */
[----:B------:R2:W1:Y:S02]  /*07d0*/  SYNCS.EXCH.64 URZ, [UR4+0x58], UR6 ;  /* 0x0000580604ff75b2 */ /* 0x0004640008000100 */
[----:B--2---:R-:W-:Y:S01]  /*07e0*/  NOP ;  /* 0x0000000000007918 */ /* 0x004fe20000000000 */
.L_x_10:
[----:B------:R-:W2:Y:S01]  /*07f0*/  SHFL.IDX PT, R2, R82, RZ, 0x1f ;  /* 0x00001fff52027589 */ /* 0x000ea200000e0000 */
[----:B------:R-:W-:Y:S01]  /*0800*/  NOP ;  /* 0x0000000000007918 */ /* 0x000fe20000000000 */
[----:B--2---:R-:W-:-:S13]  /*0810*/  ISETP.NE.AND P0, PT, R2, 0x3, PT ;  /* 0x000000030200780c */ /* 0x004fda0003f05270 */
[----:B------:R-:W-:Y:S05]  /*0820*/  @P0 BRA `(.L_x_11) ;  /* 0x0000000000300947 */ /* 0x000fea0003800000 */
[----:B-1----:R-:W1:Y:S01]  /*0830*/  S2UR UR4, SR_CgaCtaId ;  /* 0x00000000000479c3 */ /* 0x002e620000008800 */
[----:B------:R-:W-:Y:S01]  /*0840*/  UMOV UR6, 0x400 ;  /* 0x0000040000067882 */ /* 0x000fe20000000000 */
[----:B------:R-:W-:Y:S01]  /*0850*/  UMOV UR5, 0x20 ;  /* 0x0000002000057882 */ /* 0x000fe20000000000 */
[----:B------:R-:W-:Y:S01]  /*0860*/  ELECT P0, URZ, PT ;  /* 0x0000000000ff782f */ /* 0x000fe20003800000 */
[----:B-1----:R-:W-:Y:S02]  /*0870*/  ULEA UR6, UR4, UR6, 0x18 ;  /* 0x0000000604067291 */ /* 0x002fe4000f8ec0ff */
[----:B------:R-:W-:-:S04]  /*0880*/  UIADD3 UR4, UPT, UPT, -UR5, 0x100000, URZ ;  /* 0x0010000005047890 */ /* 0x000fc8000fffe1ff */
[----:B------:R-:W-:Y:S02]  /*0890*/  USHF.L.U32 UR5, UR4, 0xb, URZ ;  /* 0x0000000b04057899 */ /* 0x000fe400080006ff */
[----:B------:R-:W-:Y:S01]  /*08a0*/  USHF.L.U32 UR4, UR4, 0x1, URZ ;  /* 0x0000000104047899 */ /* 0x000fe200080006ff */
[----:B------:R-:W1:Y:S11]  /*08b0*/  FENCE.VIEW.ASYNC.S ;  /* 0x00000000000073c6 */ /* 0x000e760000000000 */
[----:B-1----:R2:W1:Y:S01]  /*08c0*/  SYNCS.EXCH.64 URZ, [UR6+0x60], UR4 ;  /* 0x0000600406ff75b2 */ /* 0x0024620008000100 */
[----:B------:R2:W1:Y:S02]  /*08d0*/  SYNCS.EXCH.64 URZ, [UR6+0x68], UR4 ;  /* 0x0000680406ff75b2 */ /* 0x0004640008000100 */
[----:B--2---:R-:W-:Y:S01]  /*08e0*/  NOP ;  /* 0x0000000000007918 */ /* 0x004fe20000000000 */
.L_x_11:
[----:B------:R-:W2:Y:S01]  /*08f0*/  SHFL.IDX PT, R2, R82, RZ, 0x1f ;  /* 0x00001fff52027589 */ /* 0x000ea200000e0000 */
[----:B------:R-:W-:Y:S01]  /*0900*/  NOP ;  /* 0x0000000000007918 */ /* 0x000fe20000000000 */
[----:B--2---:R-:W-:-:S13]  /*0910*/  ISETP.NE.AND P0, PT, R2, 0x4, PT ;  /* 0x000000040200780c */ /* 0x004fda0003f05270 */
[----:B------:R-:W-:Y:S05]  /*0920*/  @P0 BRA `(.L_x_12) ;  /* 0x00000000004c0947 */ /* 0x000fea0003800000 */
[----:B-1----:R-:W1:Y:S01]  /*0930*/  S2UR UR6, SR_CgaCtaId ;  /* 0x00000000000679c3 */ /* 0x002e620000008800 */
[----:B------:R-:W-:Y:S01]  /*0940*/  UMOV UR4, 0x1e0 ;  /* 0x000001e000047882 */ /* 0x000fe20000000000 */
[----:B------:R-:W-:Y:S01]  /*0950*/  UMOV UR5, 0x400 ;  /* 0x0000040000057882 */ /* 0x000fe20000000000 */
[----:B------:R-:W-:Y:S01]  /*0960*/  USEL UR4, UR4, 0x1a0, UP3 ;  /* 0x000001a004047887 */ /* 0x000fe20009800000 */
[----:B------:R-:W-:Y:S01]  /*0970*/  UMOV UR8, 0x1 ;  /* 0x0000000100087882 */ /* 0x000fe20000000000 */
[----:B------:R-:W-:Y:S01]  /*0980*/  ELECT P0, URZ, PT ;  /* 0x0000000000ff782f */ /* 0x000fe20003800000 */
[----:B------:R-:W-:-:S04]  /*0990*/  UIADD3 UR8, UPT, UPT, -UR8, 0x100000, URZ ;  /* 0x0010000008087890 */ /* 0x000fc8000fffe1ff */
[----:B------:R-:W-:Y:S02]  /*09a0*/  USHF.L.U32 UR9, UR8, 0xb, URZ ;  /* 0x0000000b08097899 */ /* 0x000fe400080006ff */
[----:B------:R-:W-:Y:S02]  /*09b0*/  USHF.L.U32 UR8, UR8, 0x1, URZ ;  /* 0x0000000108087899 */ /* 0x000fe400080006ff */
[----:B-1----:R-:W-:Y:S02]  /*09c0*/  ULEA UR6, UR6, UR5, 0x18 ;  /* 0x0000000506067291 */ /* 0x002fe4000f8ec0ff */
[----:B------:R-:W-:-:S04]  /*09d0*/  UIADD3 UR4, UPT, UPT, -UR4, 0x100000, URZ ;  /* 0x0010000004047890 */ /* 0x000fc8000fffe1ff */
[----:B------:R-:W-:Y:S02]  /*09e0*/  USHF.L.U32 UR5, UR4, 0xb, URZ ;  /* 0x0000000b04057899 */ /* 0x000fe400080006ff */
[----:B------:R-:W-:Y:S01]  /*09f0*/  USHF.L.U32 UR4, UR4, 0x1, URZ ;  /* 0x0000000104047899 */ /* 0x000fe200080006ff */
[----:B------:R-:W1:Y:S03]  /*0a00*/  FENCE.VIEW.ASYNC.S ;  /* 0x00000000000073c6 */ /* 0x000e660000000000 */
[----:B-1----:R2:W1:Y:S08]  /*0a10*/  SYNCS.EXCH.64 URZ, [UR6+0x70], UR8 ;  /* 0x0000700806ff75b2 */ /* 0x0024700008000100 */
[----:B------:R2:W1:Y:S01]  /*0a20*/  SYNCS.EXCH.64 URZ, [UR6+0x80], UR4 ;  /* 0x0000800406ff75b2 */ /* 0x0004620008000100 */
[----:B------:R2:W1:Y:S01]  /*0a30*/  SYNCS.EXCH.64 URZ, [UR6+0x78], UR8 ;  /* 0x0000780806ff75b2 */ /* 0x0004620008000100 */
[----:B------:R2:W1:Y:S02]  /*0a40*/  SYNCS.EXCH.64 URZ, [UR6+0x88], UR4 ;  /* 0x0000880406ff75b2 */ /* 0x0004640008000100 */
[----:B--2---:R-:W-:Y:S01]  /*0a50*/  NOP ;  /* 0x0000000000007918 */ /* 0x004fe20000000000 */
.L_x_12:
        /* <DEDUP_REMOVED lines=26> */
.L_x_13:
[----:B------:R-:W2:Y:S01]  /*0c00*/  SHFL.IDX PT, R2, R82, RZ, 0x1f ;  /* 0x00001fff52027589 */ /* 0x000ea200000e0000 */
[----:B------:R-:W1:Y:S01]  /*0c10*/  S2UR UR47, SR_CgaCtaId ;  /* 0x00000000002f79c3 */ /* 0x000e620000008800 */
[----:B------:R-:W-:Y:S01]  /*0c20*/  NOP ;  /* 0x0000000000007918 */ /* 0x000fe20000000000 */
[----:B--2---:R-:W-:-:S13]  /*0c30*/  ISETP.NE.AND P0, PT, R2, 0x3, PT ;  /* 0x000000030200780c */ /* 0x004fda0003f05270 */
[----:B-1----:R-:W-:Y:S05]  /*0c40*/  @P0 BRA `(.L_x_14) ;  /* 0x0000000000340947 */ /* 0x002fea0003800000 */
[----:B------:R-:W-:Y:S01]  /*0c50*/  UMOV UR4, 0x400 ;  /* 0x0000040000047882 */ /* 0x000fe20000000000 */
[----:B------:R-:W-:Y:S01]  /*0c60*/  UMOV UR6, 0x20 ;  /* 0x0000002000067882 */ /* 0x000fe20000000000 */
[----:B------:R-:W-:Y:S02]  /*0c70*/  ULEA UR4, UR47, UR4, 0x18 ;  /* 0x000000042f047291 */ /* 0x000fe4000f8ec0ff */
[----:B------:R-:W-:-:S04]  /*0c80*/  UIADD3 UR6, UPT, UPT, -UR6, 0x100000, URZ ;  /* 0x0010000006067890 */ /* 0x000fc8000fffe1ff */
[----:B------:R-:W-:Y:S02]  /*0c90*/  USHF.L.U32 UR7, UR6, 0xb, URZ ;  /* 0x0000000b06077899 */ /* 0x000fe400080006ff */
[----:B------:R-:W-:Y:S01]  /*0ca0*/  USHF.L.U32 UR6, UR6, 0x1, URZ ;  /* 0x0000000106067899 */ /* 0x000fe200080006ff */
[----:B------:R-:W-:Y:S01]  /*0cb0*/  ELECT P0, URZ, PT ;  /* 0x0000000000ff782f */ /* 0x000fe20003800000 */
[----:B------:R-:W1:Y:S10]  /*0cc0*/  FENCE.VIEW.ASYNC.S ;  /* 0x00000000000073c6 */ /* 0x000e740000000000 */
[----:B-1----:R1:W2:Y:S01]  /*0cd0*/  SYNCS.EXCH.64 URZ, [UR4+0xd0], UR6 ;  /* 0x0000d00604ff75b2 */ /* 0x0022a20008000100 */
[----:B------:R1:W1:Y:S01]  /*0ce0*/  SYNCS.EXCH.64 URZ, [UR4+0xe0], UR6 ;  /* 0x0000e00604ff75b2 */ /* 0x0002620008000100 */
[----:B------:R1:W1:Y:S01]  /*0cf0*/  SYNCS.EXCH.64 URZ, [UR4+0xd8], UR6 ;  /* 0x0000d80604ff75b2 */ /* 0x0002620008000100 */
[----:B------:R1:W1:Y:S01]  /*0d00*/  SYNCS.EXCH.64 URZ, [UR4+0xe8], UR6 ;  /* 0x0000e80604ff75b2 */ /* 0x0002620008000100 */
[----:B------:R-:W-:Y:S01]  /*0d10*/  NOP ;  /* 0x0000000000007918 */ /* 0x000fe20000000000 */
.L_x_14:
[----:B-1----:R-:W1:Y:S01]  /*0d20*/  LDCU UR4, c[0x0][0x36c] ;  /* 0x00006d80ff0477ac */ /* 0x002e620008000800 */
[----:B------:R-:W-:Y:S01]  /*0d30*/  ISETP.NE.OR P3, PT, R0, 0x2, !P3 ;  /* 0x000000020000780c */ /* 0x000fe20005f65670 */
[----:B------:R-:W-:Y:S01]  /*0d40*/  NOP ;  /* 0x0000000000007918 */ /* 0x000fe20000000000 */
[----:B------:R-:W-:Y:S01]  /*0d50*/  LOP3.LUT R0, R93, 0x1f, RZ, 0xc0, !PT ;  /* 0x0000001f5d007812 */ /* 0x000fe200078ec0ff */
[----:B------:R-:W-:Y:S02]  /*0d60*/  UISETP.NE.AND UP4, UPT, UR18, URZ, UPT ;  /* 0x000000ff1200728c */ /* 0x000fe4000bf85270 */
[----:B-1----:R-:W-:-:S09]  /*0d70*/  UISETP.EQ.U32.AND UP5, UPT, UR4, 0x1, UPT ;  /* 0x000000010400788c */ /* 0x002fd2000bfa2070 */
[----:B------:R-:W-:Y:S05]  /*0d80*/  BRA.U !UP5, `(.L_x_15) ;  /* 0x000000010d087547 */ /* 0x000fea000b800000 */
[----:B--234-:R-:W-:Y:S01]  /*0d90*/  UCGABAR_ARV ;  /* 0x00000000000079c7 */ /* 0x01cfe20008000000 */
[----:B------:R-:W-:Y:S05]  /*0da0*/  BRA `(.L_x_16) ;  /* 0x0000000000047947 */ /* 0x000fea0003800000 */
.L_x_15:
[----:B--234-:R-:W-:Y:S01]  /*0db0*/  NOP ;  /* 0x0000000000007918 */ /* 0x01cfe20000000000 */
.L_x_16:
[----:B------:R-:W1:Y:S01]  /*0dc0*/  S2UR UR24, SR_CTAID.X ;  /* 0x00000000001879c3 */ /* 0x000e620000002500 */
[----:B------:R-:W-:-:S05]  /*0dd0*/  CS2R.32 R83, SR_CgaSize ;  /* 0x0000000000537805 */ /* 0x000fca0000008a00 */
[----:B------:R-:W-:-:S05]  /*0de0*/  IMAD R83, R83, -0xa0, RZ ;  /* 0xffffff6053537824 */ /* 0x000fca00078e02ff */
[----:B------:R-:W-:-:S14]  /*0df0*/  R2UR UR5, R83 ;  /* 0x00000000530572ca */ /* 0x000fdc00000e0000 */
[----:B------:R-:W2:Y:S01]  /*0e00*/  LDCU UR5, c[0x0][UR5+0x2b0] ;  /* 0x00005600050577ac */ /* 0x000ea20008000800 */
[----:B------:R-:W-:-:S05]  /*0e10*/  CS2R.32 R83, SR_CgaSize ;  /* 0x0000000000537805 */ /* 0x000fca0000008a00 */
[----:B------:R-:W-:-:S05]  /*0e20*/  IMAD R83, R83, -0xa0, RZ ;  /* 0xffffff6053537824 */ /* 0x000fca00078e02ff */
[----:B------:R-:W-:-:S14]  /*0e30*/  R2UR UR4, R83 ;  /* 0x00000000530472ca */ /* 0x000fdc00000e0000 */
[----:B------:R-:W3:Y:S01]  /*0e40*/  LDCU UR4, c[0x0][UR4+0x2b4] ;  /* 0x00005680040477ac */ /* 0x000ee20008000800 */
[----:B------:R-:W4:Y:S01]  /*0e50*/  S2UR UR28, SR_CTAID.Y ;  /* 0x00000000001c79c3 */ /* 0x000f220000002600 */
[----:B------:R-:W-:-:S05]  /*0e60*/  CS2R.32 R83, SR_CgaSize ;  /* 0x0000000000537805 */ /* 0x000fca0000008a00 */
[----:B------:R-:W-:-:S05]  /*0e70*/  IMAD R83, R83, -0xa0, RZ ;  /* 0xffffff6053537824 */ /* 0x000fca00078e02ff */
[----:B------:R-:W-:-:S14]  /*0e80*/  R2UR UR6, R83 ;  /* 0x00000000530672ca */ /* 0x000fdc00000e0000 */
[----:B------:R-:W3:Y:S01]  /*0e90*/  LDCU UR6, c[0x0][UR6+0x2a0] ;  /* 0x00005400060677ac */ /* 0x000ee20008000800 */
[----:B------:R-:W-:-:S05]  /*0ea0*/  CS2R.32 R83, SR_CgaSize ;  /* 0x0000000000537805 */ /* 0x000fca0000008a00 */
[----:B------:R-:W-:-:S05]  /*0eb0*/  IMAD R83, R83, -0xa0, RZ ;  /* 0xffffff6053537824 */ /* 0x000fca00078e02ff */
[----:B------:R-:W-:-:S14]  /*0ec0*/  R2UR UR63, R83 ;  /* 0x00000000533f72ca */ /* 0x000fdc00000e0000 */
[----:B------:R-:W3:Y:S01]  /*0ed0*/  LDCU UR63, c[0x0][UR63+0x2a4] ;  /* 0x000054803f3f77ac */ /* 0x000ee20008000800 */
[----:B------:R-:W-:Y:S01]  /*0ee0*/  USHF.L.U32 UR23, UR47, 0xd, URZ ;  /* 0x0000000d2f177899 */ /* 0x000fe200080006ff */
[----:B------:R-:W3:Y:S01]  /*0ef0*/  LDCU UR19, c[0x0][0xb24] ;  /* 0x00016480ff1377ac */ /* 0x000ee20008000800 */
[----:B------:R-:W3:Y:S01]  /*0f00*/  LDCU UR42, c[0x0][0xb24] ;  /* 0x00016480ff2a77ac */ /* 0x000ee20008000800 */
[----:B-1----:R-:W-:Y:S01]  /*0f10*/  I2FP.F32.U32 R3, UR24 ;  /* 0x0000001800037c45 */ /* 0x002fe20008201000 */
[----:B------:R-:W1:Y:S04]  /*0f20*/  LDCU UR22, c[0x0][0xb30] ;  /* 0x00016600ff1677ac */ /* 0x000e680008000800 */
[----:B--2---:R-:W-:Y:S01]  /*0f30*/  FMUL R3, R3, UR5 ;  /* 0x0000000503037c20 */ /* 0x004fe20008400000 */
[----:B------:R-:W-:Y:S01]  /*0f40*/  ULOP3.LUT UR23, UR23, 0x2000, URZ, 0xc0, !UPT ;  /* 0x0000200017177892 */ /* 0x000fe2000f8ec0ff */
[----:B----4-:R-:W-:-:S04]  /*0f50*/  I2FP.F32.U32 R2, UR28 ;  /* 0x0000001c00027c45 */ /* 0x010fc80008201000 */
[----:B------:R-:W2:Y:S01]  /*0f60*/  F2I.U32.TRUNC.NTZ R3, R3 ;  /* 0x0000000300037305 */ /* 0x000ea2000020f000 */
[----:B---3--:R-:W-:-:S07]  /*0f70*/  FMUL R2, R2, UR4 ;  /* 0x0000000402027c20 */ /* 0x008fce0008400000 */
[----:B------:R-:W3:Y:S01]  /*0f80*/  F2I.U32.TRUNC.NTZ R2, R2 ;  /* 0x0000000200027305 */ /* 0x000ee2000020f000 */
[----:B--2---:R-:W-:Y:S02]  /*0f90*/  R2UR UR5, R3 ;  /* 0x00000000030572ca */ /* 0x004fe400000e0000 */
[----:B---3--:R-:W-:Y:S02]  /*0fa0*/  R2UR UR4, R2 ;  /* 0x00000000020472ca */ /* 0x008fe400000e0000 */
[----:B------:R-:W-:-:S09]  /*0fb0*/  PRMT R2, RZ, 0x7610, R2 ;  /* 0x00007610ff027816 */ /* 0x000fd20000000002 */
[----:B------:R-:W-:-:S04]  /*0fc0*/  UIADD3 UR5, UPT, UPT, -UR5, URZ, URZ ;  /* 0x000000ff05057290 */ /* 0x000fc8000fffe1ff */
[----:B------:R-:W-:Y:S02]  /*0fd0*/  UIMAD UR5, UR6, UR5, UR24 ;  /* 0x00000005060572a4 */ /* 0x000fe4000f8e0218 */
[----:B------:R-:W-:-:S04]  /*0fe0*/  UIADD3 UR4, UPT, UPT, -UR4, URZ, URZ ;  /* 0x000000ff04047290 */ /* 0x000fc8000fffe1ff */
[----:B------:R-:W-:Y:S01]  /*0ff0*/  IMAD.U32 R83, RZ, RZ, UR5 ;  /* 0x00000005ff537e24 */ /* 0x000fe2000f8e00ff */
[----:B------:R-:W-:Y:S01]  /*1000*/  UIMAD UR63, UR63, UR4, UR28 ;  /* 0x000000043f3f72a4 */ /* 0x000fe2000f8e021c */
[----:B-1----:R-:W-:Y:S11]  /*1010*/  BRA.U UP4, `(.L_x_17) ;  /* 0x0000000104287547 */ /* 0x002ff6000b800000 */
[----:B------:R-:W-:Y:S01]  /*1020*/  R2UR UR6, R83 ;  /* 0x00000000530672ca */ /* 0x000fe200000e0000 */
[----:B------:R-:W-:-:S12]  /*1030*/  UISETP.NE.AND UP0, UPT, UR63, URZ, UPT ;  /* 0x000000ff3f00728c */ /* 0x000fd8000bf05270 */
[----:B------:R-:W-:-:S04]  /*1040*/  UISETP.EQ.OR UP0, UPT, UR6, URZ, !UP0 ;  /* 0x000000ff0600728c */ /* 0x000fc8000c702670 */
[----:B------:R-:W-:Y:S02]  /*1050*/  USEL UR5, URZ, 0x1, !UP0 ;  /* 0x00000001ff057887 */ /* 0x000fe4000c000000 */
[----:B------:R-:W-:-:S04]  /*1060*/  UISETP.NE.AND UP0, UPT, UR63, URZ, UPT ;  /* 0x000000ff3f00728c */ /* 0x000fc8000bf05270 */
[----:B------:R-:W-:Y:S02]  /*1070*/  USEL UR4, URZ, 0x2, UP0 ;  /* 0x00000002ff047887 */ /* 0x000fe40008000000 */
[----:B------:R-:W-:-:S04]  /*1080*/  UISETP.NE.AND UP0, UPT, UR6, 0x1, UPT ;  /* 0x000000010600788c */ /* 0x000fc8000bf05270 */
[----:B------:R-:W-:-:S04]  /*1090*/  USEL UR4, UR4, 0x2, UP0 ;  /* 0x0000000204047887 */ /* 0x000fc80008000000 */
[----:B------:R-:W-:-:S06]  /*10a0*/  UIADD3 UR4, UPT, UPT, UR5, UR4, URZ ;  /* 0x0000000405047290 */ /* 0x000fcc000fffe0ff */
[----:B------:R-:W-:-:S07]  /*10b0*/  MOV R2, UR4 ;  /* 0x0000000400027c02 */ /* 0x000fce0008000f00 */
.L_x_17:
[----:B------:R-:W1:Y:S01]  /*10c0*/  S2UR UR36, SR_CTAID.Z ;  /* 0x00000000002479c3 */ /* 0x000e620000002700 */
[----:B------:R-:W-:-:S09]  /*10d0*/  UISETP.GE.AND UP0, UPT, UR19, 0x1, UPT ;  /* 0x000000011300788c */ /* 0x000fd2000bf06270 */
[----:B------:R-:W-:Y:S05]  /*10e0*/  BRA.U !UP0, `(.L_x_18) ;  /* 0x0000000108d07547 */ /* 0x000fea000b800000 */
[----:B------:R-:W2:Y:S01]  /*10f0*/  LDCU UR20, c[0x0][0xb0c] ;  /* 0x00016180ff1477ac */ /* 0x000ea20008000800 */
[----:B------:R-:W3:Y:S01]  /*1100*/  LDCU.128 UR12, c[0x0][0xb10] ;  /* 0x00016200ff0c77ac */ /* 0x000ee20008000c00 */
[----:B------:R-:W4:Y:S01]  /*1110*/  LDCU UR6, c[0x0][0x370] ;  /* 0x00006e00ff0677ac */ /* 0x000f220008000800 */
[----:B------:R-:W1:Y:S01]  /*1120*/  LDCU UR7, c[0x0][0x374] ;  /* 0x00006e80ff0777ac */ /* 0x000e620008000800 */
[----:B------:R-:W1:Y:S01]  /*1130*/  LDCU UR21, c[0x0][0xb20] ;  /* 0x00016400ff1577ac */ /* 0x000e620008000800 */
[----:B--2---:R-:W-:Y:S02]  /*1140*/  UISETP.NE.AND UP0, UPT, UR20, 0x1, UPT ;  /* 0x000000011400788c */ /* 0x004fe4000bf05270 */
[----:B---3--:R-:W-:Y:S01]  /*1150*/  UIMAD.WIDE.U32 UR4, UR24, UR12, URZ ;  /* 0x0000000c180472a5 */ /* 0x008fe2000f8e00ff */
[----:B------:R-:W2:Y:S01]  /*1160*/  LDCU.64 UR8, c[0x0][0xb28] ;  /* 0x00016500ff0877ac */ /* 0x000ea20008000a00 */
[----:B----4-:R-:W-:Y:S02]  /*1170*/  UIMAD.WIDE.U32 UR10, UR6, UR12, URZ ;  /* 0x0000000c060a72a5 */ /* 0x010fe4000f8e00ff */
[----:B------:R-:W-:-:S02]  /*1180*/  USHF.R.U32.HI UR5, URZ, UR13, UR5 ;  /* 0x0000000dff057299 */ /* 0x000fc40008011605 */
[----:B------:R-:W-:Y:S02]  /*1190*/  UISETP.NE.AND UP2, UPT, UR19, 0x1, UPT ;  /* 0x000000011300788c */ /* 0x000fe4000bf45270 */
[----:B------:R-:W-:Y:S01]  /*11a0*/  USEL UR5, UR24, UR5, !UP0 ;  /* 0x0000000518057287 */ /* 0x000fe2000c000000 */
[----:B------:R-:W-:Y:S01]  /*11b0*/  UMOV UR10, UR11 ;  /* 0x0000000b000a7c82 */ /* 0x000fe20008000000 */
[----:B------:R-:W-:Y:S02]  /*11c0*/  UIMAD.WIDE.U32 UR16, UR28, UR15, URZ ;  /* 0x0000000f1c1072a5 */ /* 0x000fe4000f8e00ff */
[----:B------:R-:W-:Y:S02]  /*11d0*/  @UP0 USHF.R.U32.HI UR6, URZ, UR13, UR10 ;  /* 0x0000000dff060299 */ /* 0x000fe4000801160a */
[----:B------:R-:W-:Y:S02]  /*11e0*/  UISETP.NE.AND UP0, UPT, UR14, 0x1, UPT ;  /* 0x000000010e00788c */ /* 0x000fe4000bf05270 */
[----:B-1----:R-:W-:-:S02]  /*11f0*/  UIMAD.WIDE.U32 UR10, UR7, UR15, URZ ;  /* 0x0000000f070a72a5 */ /* 0x002fc4000f8e00ff */
[----:B--2---:R-:W-:Y:S01]  /*1200*/  UIMAD.WIDE.U32 UR12, UR6, UR8, URZ ;  /* 0x00000008060c72a5 */ /* 0x004fe2000f8e00ff */
[----:B------:R-:W-:Y:S02]  /*1210*/  UMOV UR4, UR17 ;  /* 0x0000001100047c82 */ /* 0x000fe40008000000 */
[----:B------:R-:W-:Y:S02]  /*1220*/  USHF.R.U32.HI UR4, URZ, UR21, UR4 ;  /* 0x00000015ff047299 */ /* 0x000fe40008011604 */
[----:B------:R-:W-:Y:S02]  /*1230*/  UMOV UR10, UR11 ;  /* 0x0000000b000a7c82 */ /* 0x000fe40008000000 */
[----:B------:R-:W-:Y:S01]  /*1240*/  UMOV UR12, UR13 ;  /* 0x0000000d000c7c82 */ /* 0x000fe20008000000 */
[----:B------:R-:W-:Y:S02]  /*1250*/  @UP0 USHF.R.U32.HI UR7, URZ, UR21, UR10 ;  /* 0x00000015ff070299 */ /* 0x000fe4000801160a */
[----:B------:R-:W-:-:S02]  /*1260*/  USEL UR4, UR28, UR4, !UP0 ;  /* 0x000000041c047287 */ /* 0x000fc4000c000000 */
[----:B------:R-:W-:Y:S02]  /*1270*/  UIMAD.WIDE.U32 UR10, UR7, UR8, URZ ;  /* 0x00000008070a72a5 */ /* 0x000fe4000f8e00ff */
[----:B------:R-:W-:Y:S02]  /*1280*/  @UP2 USHF.R.U32.HI UR6, URZ, UR9, UR12 ;  /* 0x00000009ff062299 */ /* 0x000fe4000801160c */
[----:B------:R-:W-:-:S03]  /*1290*/  UIMAD.WIDE.U32 UR12, UR4, UR8, URZ ;  /* 0x00000008040c72a5 */ /* 0x000fc6000f8e00ff */
[----:B------:R-:W-:Y:S02]  /*12a0*/  UMOV UR10, UR11 ;  /* 0x0000000b000a7c82 */ /* 0x000fe40008000000 */
[----:B------:R-:W-:Y:S02]  /*12b0*/  @UP2 USHF.R.U32.HI UR7, URZ, UR9, UR10 ;  /* 0x00000009ff072299 */ /* 0x000fe4000801160a */
[----:B------:R-:W-:Y:S02]  /*12c0*/  UIMAD UR10, UR6, UR19, URZ ;  /* 0x00000013060a72a4 */ /* 0x000fe4000f8e02ff */
[----:B------:R-:W-:-:S04]  /*12d0*/  UIMAD UR7, UR7, UR19, URZ ;  /* 0x00000013070772a4 */ /* 0x000fc8000f8e02ff */
[----:B------:R-:W-:-:S03]  /*12e0*/  UISETP.GE.AND UP0, UPT, UR4, UR7, UPT ;  /* 0x000000070400728c */ /* 0x000fc6000bf06270 */
[----:B------:R-:W-:Y:S01]  /*12f0*/  UMOV UR7, UR13 ;  /* 0x0000000d00077c82 */ /* 0x000fe20008000000 */
[----:B------:R-:W-:Y:S02]  /*1300*/  UISETP.GE.OR UP0, UPT, UR5, UR10, UP0 ;  /* 0x0000000a0500728c */ /* 0x000fe40008706670 */
[----:B------:R-:W-:Y:S02]  /*1310*/  UIMAD.WIDE.U32 UR10, UR5, UR8, URZ ;  /* 0x00000008050a72a5 */ /* 0x000fe4000f8e00ff */
[----:B------:R-:W-:Y:S02]  /*1320*/  USHF.R.U32.HI UR7, URZ, UR9, UR7 ;  /* 0x00000009ff077299 */ /* 0x000fe40008011607 */
[----:B------:R-:W-:Y:S02]  /*1330*/  UIADD3 UR10, UPT, UPT, -UR4, URZ, URZ ;  /* 0x000000ff040a7290 */ /* 0x000fe4000fffe1ff */
[----:B------:R-:W-:Y:S02]  /*1340*/  USEL UR7, UR4, UR7, !UP2 ;  /* 0x0000000704077287 */ /* 0x000fe4000d000000 */
[----:B------:R-:W-:Y:S01]  /*1350*/  UIMAD UR10, UR14, UR10, UR28 ;  /* 0x0000000a0e0a72a4 */ /* 0x000fe2000f8e021c */
[----:B------:R-:W-:Y:S01]  /*1360*/  @!UP0 UMOV UR8, UR11 ;  /* 0x0000000b00088c82 */ /* 0x000fe20008000000 */
[----:B------:R-:W-:-:S02]  /*1370*/  UIADD3 UR11, UPT, UPT, -UR5, URZ, URZ ;  /* 0x000000ff050b7290 */ /* 0x000fc4000fffe1ff */
[----:B------:R-:W-:Y:S02]  /*1380*/  @!UP0 USHF.R.U32.HI UR8, URZ, UR9, UR8 ;  /* 0x00000009ff088299 */ /* 0x000fe40008011608 */
[----:B------:R-:W-:Y:S02]  /*1390*/  UIADD3 UR9, UPT, UPT, -UR7, URZ, URZ ;  /* 0x000000ff07097290 */ /* 0x000fe4000fffe1ff */
[----:B------:R-:W-:Y:S02]  /*13a0*/  @!UP0 USEL UR8, UR5, UR8, !UP2 ;  /* 0x0000000805088287 */ /* 0x000fe4000d000000 */
[----:B------:R-:W-:Y:S02]  /*13b0*/  UIMAD UR9, UR19, UR9, UR4 ;  /* 0x00000009130972a4 */ /* 0x000fe4000f8e0204 */
[----:B------:R-:W-:Y:S02]  /*13c0*/  @!UP0 UIADD3 UR7, UPT, UPT, UR7, -UR8, URZ ;  /* 0x8000000807078290 */ /* 0x000fe4000fffe0ff */
[----:B------:R-:W-:-:S02]  /*13d0*/  @!UP0 UIMAD UR6, UR9, UR6, UR8 ;  /* 0x00000006090682a4 */ /* 0x000fc4000f8e0208 */
[----:B------:R-:W-:Y:S02]  /*13e0*/  @!UP0 UIMAD UR4, UR7, UR19, UR5 ;  /* 0x00000013070482a4 */ /* 0x000fe4000f8e0205 */
[----:B------:R-:W-:Y:S02]  /*13f0*/  UIMAD UR24, UR20, UR11, UR24 ;  /* 0x0000000b141872a4 */ /* 0x000fe4000f8e0218 */
[----:B------:R-:W-:Y:S01]  /*1400*/  UIMAD UR28, UR4, UR14, UR10 ;  /* 0x0000000e041c72a4 */ /* 0x000fe2000f8e020a */
[----:B------:R-:W-:Y:S02]  /*1410*/  @!UP0 UMOV UR5, UR6 ;  /* 0x0000000600058c82 */ /* 0x000fe40008000000 */
[----:B------:R-:W-:-:S12]  /*1420*/  UIMAD UR24, UR5, UR20, UR24 ;  /* 0x00000014051872a4 */ /* 0x000fd8000f8e0218 */
.L_x_18:
[----:B------:R-:W-:-:S09]  /*1430*/  UISETP.NE.AND UP0, UPT, UR22, 0x1, UPT ;  /* 0x000000011600788c */ /* 0x000fd2000bf05270 */
[----:B------:R-:W-:Y:S05]  /*1440*/  BRA.U UP0, `(.L_x_19) ;  /* 0x0000000100407547 */ /* 0x000fea000b800000 */
[----:B------:R-:W2:Y:S01]  /*1450*/  LDCU.128 UR8, c[0x0][0xb10] ;  /* 0x00016200ff0877ac */ /* 0x000ea20008000c00 */
[----:B------:R-:W3:Y:S01]  /*1460*/  LDCU UR12, c[0x0][0xb0c] ;  /* 0x00016180ff0c77ac */ /* 0x000ee20008000800 */
[----:B------:R-:W4:Y:S01]  /*1470*/  LDCU UR13, c[0x0][0xb20] ;  /* 0x00016400ff0d77ac */ /* 0x000f220008000800 */
[----:B--2---:R-:W-:Y:S02]  /*1480*/  UIMAD.WIDE.U32 UR4, UR24, UR8, URZ ;  /* 0x00000008180472a5 */ /* 0x004fe4000f8e00ff */
[----:B------:R-:W-:Y:S02]  /*1490*/  UIMAD.WIDE.U32 UR6, UR28, UR11, URZ ;  /* 0x0000000b1c0672a5 */ /* 0x000fe4000f8e00ff */
[----:B---3--:R-:W-:Y:S02]  /*14a0*/  UISETP.NE.AND UP0, UPT, UR12, 0x1, UPT ;  /* 0x000000010c00788c */ /* 0x008fe4000bf05270 */
[----:B------:R-:W-:-:S03]  /*14b0*/  USHF.R.U32.HI UR5, URZ, UR9, UR5 ;  /* 0x00000009ff057299 */ /* 0x000fc60008011605 */
[----:B------:R-:W-:Y:S01]  /*14c0*/  UMOV UR4, UR7 ;  /* 0x0000000700047c82 */ /* 0x000fe20008000000 */
[----:B------:R-:W-:Y:S02]  /*14d0*/  USEL UR5, UR24, UR5, !UP0 ;  /* 0x0000000518057287 */ /* 0x000fe4000c000000 */
[----:B------:R-:W-:Y:S02]  /*14e0*/  UISETP.NE.AND UP0, UPT, UR10, 0x1, UPT ;  /* 0x000000010a00788c */ /* 0x000fe4000bf05270 */
[----:B----4-:R-:W-:-:S04]  /*14f0*/  USHF.R.U32.HI UR4, URZ, UR13, UR4 ;  /* 0x0000000dff047299 */ /* 0x010fc80008011604 */
[----:B------:R-:W-:-:S04]  /*1500*/  USEL UR4, UR28, UR4, !UP0 ;  /* 0x000000041c047287 */ /* 0x000fc8000c000000 */
[----:B------:R-:W-:Y:S02]  /*1510*/  UIADD3 UR6, UPT, UPT, UR5, -UR4, URZ ;  /* 0x8000000405067290 */ /* 0x000fe4000fffe0ff */
[----:B------:R-:W-:Y:S02]  /*1520*/  UIADD3 UR4, UPT, UPT, -UR5, UR4, URZ ;  /* 0x0000000405047290 */ /* 0x000fe4000fffe1ff */
[----:B------:R-:W-:Y:S02]  /*1530*/  UIMAD UR28, UR6, UR10, UR28 ;  /* 0x0000000a061c72a4 */ /* 0x000fe4000f8e021c */
[----:B------:R-:W-:-:S12]  /*1540*/  UIMAD UR24, UR4, UR12, UR24 ;  /* 0x0000000c041872a4 */ /* 0x000fd8000f8e0218 */
.L_x_19:
[----:B------:R-:W-:Y:S01]  /*1550*/  UISETP.NE.AND UP0, UPT, UR18, 0x2, UPT ;  /* 0x000000021200788c */ /* 0x000fe2000bf05270 */
[----:B------:R-:W-:Y:S09]  /*1560*/  BRA.U !UP5, `(.L_x_20) ;  /* 0x000000010d0c7547 */ /* 0x000ff2000b800000 */
[----:B------:R-:W-:Y:S01]  /*1570*/  UCGABAR_WAIT ;  /* 0x0000000000007dc7 */ /* 0x000fe20008000000 */
[----:B------:R-:W-:Y:S01]  /*1580*/  CCTL.IVALL ;  /* 0x00000000ff00798f */ /* 0x000fe20002000000 */
[----:B------:R-:W-:Y:S05]  /*1590*/  BRA `(.L_x_21) ;  /* 0x0000000000047947 */ /* 0x000fea0003800000 */
.L_x_20:
[----:B------:R-:W-:Y:S06]  /*15a0*/  BAR.SYNC.DEFER_BLOCKING 0x0 ;  /* 0x0000000000007b1d */ /* 0x000fec0000010000 */
.L_x_21:
[----:B------:R-:W-:Y:S05]  /*15b0*/  BRA.U UP0, `(.L_x_22) ;  /* 0x0000001100dc7547 */ /* 0x000fea000b800000 */
[----:B------:R-:W2:Y:S01]  /*15c0*/  LDCU UR6, c[0x0][0x38c] ;  /* 0x00007180ff0677ac */ /* 0x000ea20008000800 */
[----:B------:R-:W-:Y:S01]  /*15d0*/  PLOP3.LUT P1, PT, PT, PT, UP3, 0x80, 0x8 ;  /* 0x000000000008781c */ /* 0x000fe20003f2f038 */
[----:B------:R-:W-:Y:S01]  /*15e0*/  IMAD.MOV.U32 R12, RZ, RZ, 0x1 ;  /* 0x00000001ff0c7424 */ /* 0x000fe200078e00ff */
[----:B------:R-:W-:Y:S01]  /*15f0*/  ISETP.EQ.OR P2, PT, R0, RZ, P3 ;  /* 0x000000ff0000720c */ /* 0x000fe20001f42670 */
[----:B------:R-:W-:Y:S01]  /*1600*/  UISETP.NE.AND UP1, UPT, UR18, URZ, UPT ;  /* 0x000000ff1200728c */ /* 0x000fe2000bf25270 */
[----:B------:R-:W-:Y:S01]  /*1610*/  PLOP3.LUT P1, PT, P1, PT, PT, 0x8, 0x80 ;  /* 0x000000000080781c */ /* 0x000fe20000f2e170 */
[----:B------:R-:W-:Y:S01]  /*1620*/  USEL UR29, URZ, 0x1, UP6 ;  /* 0x00000001ff1d7887 */ /* 0x000fe2000b000000 */
[----:B------:R-:W-:Y:S01]  /*1630*/  CS2R R10, SRZ ;  /* 0x00000000000a7805 */ /* 0x000fe2000001ff00 */
[----:B------:R-:W-:Y:S01]  /*1640*/  IMAD.MOV.U32 R9, RZ, RZ, RZ ;  /* 0x000000ffff097224 */ /* 0x000fe200078e00ff */
[----:B------:R-:W3:Y:S01]  /*1650*/  LDCU UR44, c[0x0][0x370] ;  /* 0x00006e00ff2c77ac */ /* 0x000ee20008000800 */
[----:B------:R-:W-:Y:S01]  /*1660*/  IMAD.MOV.U32 R8, RZ, RZ, 0x1 ;  /* 0x00000001ff087424 */ /* 0x000fe200078e00ff */
[----:B------:R-:W4:Y:S01]  /*1670*/  LDCU.64 UR38, c[0x0][0x348] ;  /* 0x00006900ff2677ac */ /* 0x000f220008000a00 */
[----:B------:R-:W-:-:S02]  /*1680*/  USHF.R.U32.HI UR49, URZ, 0x6, UR23 ;  /* 0x00000006ff317899 */ /* 0x000fc40008011617 */
[----:B--2---:R-:W-:Y:S02]  /*1690*/  UIADD3 UR5, UPT, UPT, UR6, 0x7f, URZ ;  /* 0x0000007f06057890 */ /* 0x004fe4000fffe0ff */
[----:B------:R-:W-:Y:S02]  /*16a0*/  UIADD3 UR50, UPT, UPT, UR6, 0xfe, URZ ;  /* 0x000000fe06327890 */ /* 0x000fe4000fffe0ff */
[----:B------:R-:W-:Y:S01]  /*16b0*/  USHF.R.S32.HI UR4, URZ, 0x1f, UR5 ;  /* 0x0000001fff047899 */ /* 0x000fe20008011405 */
[----:B------:R-:W2:Y:S03]  /*16c0*/  LDCU UR43, c[0x0][0x374] ;  /* 0x00006e80ff2b77ac */ /* 0x000ea60008000800 */
[----:B------:R-:W-:Y:S02]  /*16d0*/  ULEA.HI UR4, UR4, UR5, URZ, 0x7 ;  /* 0x0000000504047291 */ /* 0x000fe4000f8f38ff */
[----:B------:R-:W-:-:S02]  /*16e0*/  USEL UR29, UR29, 0x2, UP1 ;  /* 0x000000021d1d7887 */ /* 0x000fc40008800000 */
[----:B------:R-:W-:Y:S02]  /*16f0*/  USHF.R.S32.HI UR46, URZ, 0x7, UR4 ;  /* 0x00000007ff2e7899 */ /* 0x000fe40008011404 */
[----:B------:R-:W-:Y:S02]  /*1700*/  UIADD3 UR4, UPT, UPT, UR6, -0x1, URZ ;  /* 0xffffffff06047890 */ /* 0x000fe4000fffe0ff */
[----:B------:R-:W-:Y:S02]  /*1710*/  UISETP.LT.U32.AND UP0, UPT, UR46, 0x2, UPT ;  /* 0x000000022e00788c */ /* 0x000fe4000bf01070 */
[----:B------:R-:W-:Y:S02]  /*1720*/  UISETP.GE.U32.AND UP2, UPT, UR4, -0xff, UPT ;  /* 0xffffff010400788c */ /* 0x000fe4000bf46070 */
[----:B------:R-:W-:Y:S01]  /*1730*/  USEL UR45, UR46, 0x2, UP0 ;  /* 0x000000022e2d7887 */ /* 0x000fe20008000000 */
[----:B------:R-:W-:-:S03]  /*1740*/  UMOV UR21, URZ ;  /* 0x000000ff00157c82 */ /* 0x000fc60008000000 */
[----:B------:R-:W-:Y:S02]  /*1750*/  UIADD3 UR22, UPT, UPT, UR45, -0x1, URZ ;  /* 0xffffffff2d167890 */ /* 0x000fe4000fffe0ff */
[----:B------:R-:W-:-:S03]  /*1760*/  UIADD3 UR48, UPT, UPT, UR46, -UR45, URZ ;  /* 0x8000002d2e307290 */ /* 0x000fc6000fffe0ff */
[----:B------:R-:W-:-:S04]  /*1770*/  @UP2 UIADD3 UR22, UPT, UPT, UR45, URZ, URZ ;  /* 0x000000ff2d162290 */ /* 0x000fc8000fffe0ff */
[----:B--234-:R-:W-:-:S12]  /*1780*/  UIADD3 UR22, UPT, UPT, UR22, 0x1, URZ ;  /* 0x0000000116167890 */ /* 0x01cfd8000fffe0ff */
.L_x_42:
[----:B------:R-:W-:Y:S01]  /*1790*/  UISETP.NE.AND UP0, UPT, UR47, URZ, UPT ;  /* 0x000000ff2f00728c */ /* 0x000fe2000bf05270 */
[----:B------:R-:W2:Y:S08]  /*17a0*/  S2UR UR47, SR_CgaCtaId ;  /* 0x00000000002f79c3 */ /* 0x000eb00000008800 */
[----:B-1----:R-:W-:Y:S05]  /*17b0*/  BRA.U UP0, `(.L_x_23) ;  /* 0x0000000100347547 */ /* 0x002fea000b800000 */
[----:B------:R-:W3:Y:S01]  /*17c0*/  S2R R0, SR_CgaCtaId ;  /* 0x0000000000007919 */ /* 0x000ee20000008800 */
[----:B------:R-:W-:Y:S02]  /*17d0*/  MOV R3, 0x400 ;  /* 0x0000040000037802 */ /* 0x000fe40000000f00 */
[----:B------:R-:W-:Y:S02]  /*17e0*/  SHF.L.U32 R2, R8, 0x1f, RZ ;  /* 0x0000001f08027819 */ /* 0x000fe400000006ff */
[----:B---3--:R-:W-:-:S05]  /*17f0*/  LEA R0, R0, R3, 0x18 ;  /* 0x0000000300007211 */ /* 0x008fca00078ec0ff */
[----:B------:R-:W-:-:S04]  /*1800*/  IMAD R3, R9, 0x8, R0 ;  /* 0x0000000809037824 */ /* 0x000fc800078e0200 */
[----:B------:R-:W3:Y:S02]  /*1810*/  SYNCS.PHASECHK.TRANS64.TRYWAIT P0, [R3+URZ+0xe0], R2 ;  /* 0x0000e002030075a7 */ /* 0x000ee400080011ff */
[----:B---3--:R-:W-:Y:S05]  /*1820*/  @!P0 BRA `(.L_x_24) ;  /* 0x0000007c00f48947 */ /* 0x008fea0003800000 */
.L_x_136:
[----:B------:R-:W-:Y:S01]  /*1830*/  VIADD R9, R9, 0x1 ;  /* 0x0000000109097836 */ /* 0x000fe20000000000 */
[----:B------:R3:W-:Y:S04]  /*1840*/  SYNCS.ARRIVE.TRANS64.A1T0 RZ, [R3+URZ+0xd0], RZ ;  /* 0x0000d0ff03ff79a7 */ /* 0x0007e800081000ff */
[----:B------:R-:W-:-:S04]  /*1850*/  ISETP.NE.AND P0, PT, R9, 0x2, PT ;  /* 0x000000020900780c */ /* 0x000fc80003f05270 */
[----:B------:R-:W-:Y:S02]  /*1860*/  SEL R9, R9, RZ, P0 ;  /* 0x000000ff09097207 */ /* 0x000fe40000000000 */
[----:B---3--:R-:W-:-:S04]  /*1870*/  SEL R3, RZ, 0x1, P0 ;  /* 0x00000001ff037807 */ /* 0x008fc80000000000 */
[----:B------:R-:W-:-:S07]  /*1880*/  LOP3.LUT R8, R8, R3, RZ, 0x3c, !PT ;  /* 0x0000000308087212 */ /* 0x000fce00078e3cff */
.L_x_23:
[----:B------:R-:W-:Y:S01]  /*1890*/  UMOV UR13, 0x400 ;  /* 0x00000400000d7882 */ /* 0x000fe20000000000 */
[----:B------:R-:W-:Y:S01]  /*18a0*/  SHF.L.U32 R0, R12, 0x1f, RZ ;  /* 0x0000001f0c007819 */ /* 0x000fe200000006ff */
[----:B--2---:R-:W-:Y:S02]  /*18b0*/  ULEA UR13, UR47, UR13, 0x18 ;  /* 0x0000000d2f0d7291 */ /* 0x004fe4000f8ec0ff */
[----:B------:R-:W-:Y:S02]  /*18c0*/  UISETP.GE.U32.AND UP0, UPT, UR50, 0xff, UPT ;  /* 0x000000ff3200788c */ /* 0x000fe4000bf06070 */
[----:B------:R-:W-:Y:S02]  /*18d0*/  ULEA UR4, UR21, UR13, 0x3 ;  /* 0x0000000d15047291 */ /* 0x000fe4000f8e18ff */
[----:B------:R-:W-:Y:S02]  /*18e0*/  USHF.L.U32 UR35, UR24, 0x6, URZ ;  /* 0x0000000618237899 */ /* 0x000fe400080006ff */
[----:B------:R-:W-:Y:S01]  /*18f0*/  ULEA UR19, UR28, UR49, 0x8 ;  /* 0x000000311c137291 */ /* 0x000fe2000f8e40ff */
[----:B------:R-:W-:-:S04]  /*1900*/  UMOV UR14, URZ ;  /* 0x000000ff000e7c82 */ /* 0x000fc80008000000 */
[----:B------:R2:W3:Y:S01]  /*1910*/  SYNCS.PHASECHK.TRANS64.TRYWAIT P0, [UR4+0x10], R0 ;  /* 0x00001000ff0075a7 */ /* 0x0004e20008001104 */
[----:B------:R-:W-:Y:S06]  /*1920*/  BRA.U !UP0, `(.L_x_25) ;  /* 0x0000000108f07547 */ /* 0x000fec000b800000 */
[----:B------:R-:W-:Y:S01]  /*1930*/  UMOV UR15, URZ ;  /* 0x000000ff000f7c82 */ /* 0x000fe20008000000 */
[----:B------:R-:W-:-:S05]  /*1940*/  UMOV UR4, UR21 ;  /* 0x0000001500047c82 */ /* 0x000fca0008000000 */
.L_x_31:
[----:B------:R-:W-:Y:S01]  /*1950*/  ULEA UR33, UR4, UR13, 0x3 ;  /* 0x0000000d04217291 */ /* 0x000fe2000f8e18ff */
[----:B---3--:R-:W-:Y:S01]  /*1960*/  @!P3 MOV R2, 0x14000 ;  /* 0x000140000002b802 */ /* 0x008fe20000000f00 */
[----:B-1-3--:R-:W-:Y:S10]  /*1970*/  @P0 BRA `(.L_x_26) ;  /* 0x00000000000c0947 */ /* 0x00aff40003800000 */
[----:B------:R-:W-:-:S04]  /*1980*/  SHF.L.U32 R3, R12, 0x1f, RZ ;  /* 0x0000001f0c037819 */ /* 0x000fc800000006ff */
[----:B------:R-:W3:Y:S02]  /*1990*/  SYNCS.PHASECHK.TRANS64.TRYWAIT P0, [UR33+0x10], R3 ;  /* 0x00001003ff0075a7 */ /* 0x000ee40008001121 */
[----:B---3--:R-:W-:Y:S05]  /*19a0*/  @!P0 BRA `(.L_x_27) ;  /* 0x0000007c00a88947 */ /* 0x008fea0003800000 */
.L_x_26:
[----:B------:R3:W-:Y:S01]  /*19b0*/  @!P3 SYNCS.ARRIVE.TRANS64 RZ, [UR33], R2 ;  /* 0x00000002ffffb9a7 */ /* 0x0007e20008000021 */
[----:B------:R-:W-:-:S04]  /*19c0*/  ULOP3.LUT UR5, UR29, 0x2, URZ, 0xfc, !UPT ;  /* 0x000000021d057892 */ /* 0x000fc8000f8efcff */
[----:B------:R-:W-:-:S09]  /*19d0*/  UISETP.NE.AND UP0, UPT, UR5, 0x2, UPT ;  /* 0x000000020500788c */ /* 0x000fd2000bf05270 */
[----:B------:R-:W-:Y:S05]  /*19e0*/  BRA.U UP0, `(.L_x_28) ;  /* 0x0000000100047547 */ /* 0x000fea000b800000 */
[----:B-1----:R-:W-:Y:S05]  /*19f0*/  BPT.TRAP 0x1 ;  /* 0x000000040000795c */ /* 0x002fea0000300000 */
.L_x_28:
[----:B------:R-:W-:Y:S04]  /*1a00*/  BSSY.RECONVERGENT B0, `(.L_x_29) ;  /* 0x0000003000007945 */ /* 0x000fe80003800200 */
[----:B------:R-:W-:Y:S05]  /*1a10*/  @P2 BRA `(.L_x_30) ;  /* 0x0000000000042947 */ /* 0x000fea0003800000 */
[----:B-1----:R-:W-:Y:S05]  /*1a20*/  BPT.TRAP 0x1 ;  /* 0x000000040000795c */ /* 0x002fea0000300000 */
.L_x_30:
[----:B-1----:R-:W-:Y:S05]  /*1a30*/  BSYNC.RECONVERGENT B0 ;  /* 0x0000000000007941 */ /* 0x002fea0003800200 */
.L_x_29:
[----:B------:R-:W-:Y:S02]  /*1a40*/  UIADD3 UR5, UPT, UPT, UR4, 0x1, URZ ;  /* 0x0000000104057890 */ /* 0x000fe4000fffe0ff */
[----:B------:R-:W-:Y:S02]  /*1a50*/  ULEA UR24, UR4, UR13, 0xe ;  /* 0x0000000d04187291 */ /* 0x000fe4000f8e70ff */
[----:B------:R-:W-:Y:S02]  /*1a60*/  UISETP.NE.AND UP0, UPT, UR5, 0x2, UPT ;  /* 0x000000020500788c */ /* 0x000fe4000bf05270 */
[----:B------:R-:W-:Y:S02]  /*1a70*/  ULEA UR8, UR4, UR23, 0xf ;  /* 0x0000001704087291 */ /* 0x000fe4000f8e78ff */
[----:B------:R-:W-:Y:S02]  /*1a80*/  USEL UR6, URZ, 0x1, UP0 ;  /* 0x00000001ff067887 */ /* 0x000fe40008000000 */
[----:B------:R-:W-:-:S02]  /*1a90*/  USEL UR21, UR5, URZ, UP0 ;  /* 0x000000ff05157287 */ /* 0x000fc40008000000 */
[----:B------:R-:W-:Y:S02]  /*1aa0*/  UIADD3 UR4, UP0, UPT, UR38, 0x180, URZ ;  /* 0x0000018026047890 */ /* 0x000fe4000ff1e0ff */
[----:B------:R-:W-:Y:S01]  /*1ab0*/  ULEA UR5, UR21, UR13, 0x3 ;  /* 0x0000000d15057291 */ /* 0x000fe2000f8e18ff */
[----:B------:R-:W-:Y:S01]  /*1ac0*/  LOP3.LUT R12, R12, UR6, RZ, 0x3c, !PT ;  /* 0x000000060c0c7c12 */ /* 0x000fe2000f8e3cff */
[----:B------:R-:W-:Y:S02]  /*1ad0*/  USHF.L.U32 UR34, UR15, 0x7, URZ ;  /* 0x000000070f227899 */ /* 0x000fe400080006ff */
[----:B------:R-:W-:Y:S01]  /*1ae0*/  UIADD3 UR15, UPT, UPT, UR15, 0x1, URZ ;  /* 0x000000010f0f7890 */ /* 0x000fe2000fffe0ff */
[----:B--2---:R-:W-:Y:S01]  /*1af0*/  SHF.L.U32 R0, R12, 0x1f, RZ ;  /* 0x0000001f0c007819 */ /* 0x004fe200000006ff */
[----:B------:R-:W-:Y:S02]  /*1b00*/  UIADD3 UR6, UP1, UPT, UR38, 0x80, URZ ;  /* 0x0000008026067890 */ /* 0x000fe4000ff3e0ff */
[----:B------:R-:W-:Y:S01]  /*1b10*/  ULEA UR8, UR8, UR13, 0x1 ;  /* 0x0000000d08087291 */ /* 0x000fe2000f8e08ff */
[----:B------:R4:W1:Y:S01]  /*1b20*/  SYNCS.PHASECHK.TRANS64.TRYWAIT P0, [UR5+0x10], R0 ;  /* 0x00001000ff0075a7 */ /* 0x0008620008001105 */
[----:B------:R-:W-:-:S02]  /*1b30*/  UIADD3.X UR5, UPT, UPT, URZ, UR39, URZ, UP0, !UPT ;  /* 0x00000027ff057290 */ /* 0x000fc400087fe4ff */
[----:B------:R-:W-:Y:S02]  /*1b40*/  UISETP.NE.AND UP0, UPT, UR15, UR22, UPT ;  /* 0x000000160f00728c */ /* 0x000fe4000bf05270 */
[----:B------:R-:W-:Y:S02]  /*1b50*/  UIADD3.X UR7, UPT, UPT, URZ, UR39, URZ, UP1, !UPT ;  /* 0x00000027ff077290 */ /* 0x000fe40008ffe4ff */
[----:B------:R-:W-:Y:S02]  /*1b60*/  UIADD3 UR32, UPT, UPT, UR24, 0x8800, URZ ;  /* 0x0000880018207890 */ /* 0x000fe4000fffe0ff */
[----:B------:R-:W-:Y:S02]  /*1b70*/  UIADD3 UR26, UPT, UPT, UR34, 0x40, URZ ;  /* 0x00000040221a7890 */ /* 0x000fe4000fffe0ff */
[----:B------:R-:W-:Y:S02]  /*1b80*/  UIADD3 UR24, UPT, UPT, UR24, 0xa800, URZ ;  /* 0x0000a80018187890 */ /* 0x000fe4000fffe0ff */
[----:B------:R-:W-:-:S02]  /*1b90*/  UIADD3 UR16, UPT, UPT, UR8, 0x10800, URZ ;  /* 0x0001080008107890 */ /* 0x000fc4000fffe0ff */
[----:B------:R-:W-:Y:S01]  /*1ba0*/  UIADD3 UR8, UPT, UPT, UR8, 0x18800, URZ ;  /* 0x0001880008087890 */ /* 0x000fe2000fffe0ff */
[----:B------:R-:W-:Y:S01]  /*1bb0*/  UMOV UR30, 0x0 ;  /* 0x00000000001e7882 */ /* 0x000fe20000000000 */
[----:B------:R-:W-:Y:S01]  /*1bc0*/  UMOV UR31, 0x10000000 ;  /* 0x10000000001f7882 */ /* 0x000fe20000000000 */
[----:B------:R-:W-:Y:S01]  /*1bd0*/  UMOV UR25, UR33 ;  /* 0x0000002100197c82 */ /* 0x000fe20008000000 */
[----:B------:R-:W-:Y:S01]  /*1be0*/  UMOV UR27, UR35 ;  /* 0x00000023001b7c82 */ /* 0x000fe20008000000 */
[----:B------:R-:W-:Y:S01]  /*1bf0*/  UMOV UR28, UR36 ;  /* 0x00000024001c7c82 */ /* 0x000fe20008000000 */
[----:B------:R-:W-:Y:S01]  /*1c00*/  UMOV UR14, 0x30000 ;  /* 0x00030000000e7882 */ /* 0x000fe20000000000 */
[----:B------:R-:W-:Y:S01]  /*1c10*/  UMOV UR17, UR33 ;  /* 0x0000002100117c82 */ /* 0x000fe20008000000 */
[----:B------:R-:W-:Y:S01]  /*1c20*/  UMOV UR20, UR36 ;  /* 0x0000002400147c82 */ /* 0x000fe20008000000 */
[----:B------:R-:W-:Y:S01]  /*1c30*/  UMOV UR18, UR34 ;  /* 0x0000002200127c82 */ /* 0x000fe20008000000 */
[----:B------:R-:W-:Y:S01]  /*1c40*/  UTMALDG.3D [UR32], [UR6], desc[UR30] ;  /* 0x00001e20060075b4 */ /* 0x000fe20008011000 */
[----:B------:R-:W-:Y:S01]  /*1c50*/  UMOV UR11, UR19 ;  /* 0x00000013000b7c82 */ /* 0x000fe20008000000 */
[----:B------:R-:W-:Y:S01]  /*1c60*/  UMOV UR12, UR36 ;  /* 0x00000024000c7c82 */ /* 0x000fe20008000000 */
[----:B------:R-:W-:Y:S01]  /*1c70*/  UMOV UR9, UR33 ;  /* 0x0000002100097c82 */ /* 0x000fe20008000000 */
[----:B------:R-:W-:Y:S01]  /*1c80*/  UMOV UR10, UR26 ;  /* 0x0000001a000a7c82 */ /* 0x000fe20008000000 */
[----:B------:R-:W-:Y:S01]  /*1c90*/  UTMALDG.3D [UR24], [UR6], desc[UR30] ;  /* 0x00001e18060075b4 */ /* 0x000fe20008011000 */
[----:B------:R-:W-:Y:S01]  /*1ca0*/  UTMALDG.3D.MULTICAST [UR16], [UR4], UR14, desc[UR30] ;  /* 0x00001e10040073b4 */ /* 0x000fe2000801180e */
[----:B------:R2:W-:Y:S02]  /*1cb0*/  UTMALDG.3D.MULTICAST [UR8], [UR4], UR14, desc[UR30] ;  /* 0x00001e08040073b4 */ /* 0x0005e4000801180e */
[----:B--2---:R-:W-:Y:S01]  /*1cc0*/  UMOV UR14, UR22 ;  /* 0x00000016000e7c82 */ /* 0x004fe20008000000 */
[----:B------:R-:W-:Y:S01]  /*1cd0*/  UMOV UR4, UR21 ;  /* 0x0000001500047c82 */ /* 0x000fe20008000000 */
[----:B----4-:R-:W-:Y:S05]  /*1ce0*/  BRA.U UP0, `(.L_x_31) ;  /* 0xfffffffd00187547 */ /* 0x010fea000b83ffff */
.L_x_25:
[----:B------:R-:W-:Y:S01]  /*1cf0*/  ULEA UR4, UR21, UR13, 0x3 ;  /* 0x0000000d15047291 */ /* 0x000fe2000f8e18ff */
[----:B--2---:R-:W-:Y:S01]  /*1d00*/  SHF.L.U32 R0, R12, 0x1f, RZ ;  /* 0x0000001f0c007819 */ /* 0x004fe200000006ff */
[----:B------:R-:W-:Y:S01]  /*1d10*/  @!P1 SYNCS.ARRIVE.TRANS64.A1T0 RZ, [UR13+0x68], RZ ;  /* 0x000068ffffff99a7 */ /* 0x000fe2000810000d */
[----:B------:R-:W-:-:S06]  /*1d20*/  UISETP.GT.AND UP0, UPT, UR46, UR45, UPT ;  /* 0x0000002d2e00728c */ /* 0x000fcc000bf04270 */
[----:B-1-3--:R1:W2:Y:S03]  /*1d30*/  SYNCS.PHASECHK.TRANS64.TRYWAIT P0, [UR4+0x10], R0 ;  /* 0x00001000ff0075a7 */ /* 0x00a2a60008001104 */
[----:B------:R-:W-:Y:S05]  /*1d40*/  BRA.U !UP0, `(.L_x_32) ;  /* 0x0000000108ec7547 */ /* 0x000fea000b800000 */
[----:B------:R-:W-:Y:S01]  /*1d50*/  UIADD3 UR15, UPT, UPT, UR48, UR14, URZ ;  /* 0x0000000e300f7290 */ /* 0x000fe2000fffe0ff */
[----:B------:R-:W-:-:S11]  /*1d60*/  UMOV UR4, UR21 ;  /* 0x0000001500047c82 */ /* 0x000fd60008000000 */
.L_x_38:
[----:B------:R-:W-:Y:S01]  /*1d70*/  ULEA UR33, UR4, UR13, 0x3 ;  /* 0x0000000d04217291 */ /* 0x000fe2000f8e18ff */
[----:B--2---:R-:W-:Y:S01]  /*1d80*/  @!P3 MOV R2, 0x14000 ;  /* 0x000140000002b802 */ /* 0x004fe20000000f00 */
[----:B--2-4-:R-:W-:Y:S10]  /*1d90*/  @P0 BRA `(.L_x_33) ;  /* 0x00000000000c0947 */ /* 0x014ff40003800000 */
[----:B------:R-:W-:-:S04]  /*1da0*/  SHF.L.U32 R3, R12, 0x1f, RZ ;  /* 0x0000001f0c037819 */ /* 0x000fc800000006ff */
[----:B------:R-:W2:Y:S02]  /*1db0*/  SYNCS.PHASECHK.TRANS64.TRYWAIT P0, [UR33+0x10], R3 ;  /* 0x00001003ff0075a7 */ /* 0x000ea40008001121 */
[----:B--2---:R-:W-:Y:S05]  /*1dc0*/  @!P0 BRA `(.L_x_34) ;  /* 0x0000007800b88947 */ /* 0x004fea0003800000 */
.L_x_33:
[----:B------:R2:W-:Y:S01]  /*1dd0*/  @!P3 SYNCS.ARRIVE.TRANS64 RZ, [UR33], R2 ;  /* 0x00000002ffffb9a7 */ /* 0x0005e20008000021 */
[----:B------:R-:W-:-:S04]  /*1de0*/  ULOP3.LUT UR5, UR29, 0x2, URZ, 0xfc, !UPT ;  /* 0x000000021d057892 */ /* 0x000fc8000f8efcff */
[----:B------:R-:W-:-:S09]  /*1df0*/  UISETP.NE.AND UP0, UPT, UR5, 0x2, UPT ;  /* 0x000000020500788c */ /* 0x000fd2000bf05270 */
[----:B------:R-:W-:Y:S05]  /*1e00*/  BRA.U UP0, `(.L_x_35) ;  /* 0x0000000100047547 */ /* 0x000fea000b800000 */
[----:B------:R-:W-:Y:S05]  /*1e10*/  BPT.TRAP 0x1 ;  /* 0x000000040000795c */ /* 0x000fea0000300000 */
.L_x_35:
[----:B------:R-:W-:Y:S04]  /*1e20*/  BSSY.RECONVERGENT B0, `(.L_x_36) ;  /* 0x0000003000007945 */ /* 0x000fe80003800200 */
[----:B------:R-:W-:Y:S05]  /*1e30*/  @P2 BRA `(.L_x_37) ;  /* 0x0000000000042947 */ /* 0x000fea0003800000 */
[----:B------:R-:W-:Y:S05]  /*1e40*/  BPT.TRAP 0x1 ;  /* 0x000000040000795c */ /* 0x000fea0000300000 */
.L_x_37:
[----:B------:R-:W-:Y:S05]  /*1e50*/  BSYNC.RECONVERGENT B0 ;  /* 0x0000000000007941 */ /* 0x000fea0003800200 */
.L_x_36:
        /* <DEDUP_REMOVED lines=11> */
[----:B-1----:R-:W-:Y:S01]  /*1f10*/  SHF.L.U32 R0, R12, 0x1f, RZ ;  /* 0x0000001f0c007819 */ /* 0x002fe200000006ff */
[----:B------:R-:W-:Y:S02]  /*1f20*/  UIADD3 UR6, UP1, UPT, UR38, 0x80, URZ ;  /* 0x0000008026067890 */ /* 0x000fe4000ff3e0ff */
[----:B------:R-:W-:Y:S01]  /*1f30*/  ULEA UR8, UR8, UR13, 0x1 ;  /* 0x0000000d08087291 */ /* 0x000fe2000f8e08ff */
[----:B------:R3:W4:Y:S01]  /*1f40*/  SYNCS.PHASECHK.TRANS64.TRYWAIT P0, [UR5+0x10], R0 ;  /* 0x00001000ff0075a7 */ /* 0x0007220008001105 */
        /* <DEDUP_REMOVED lines=16> */
[----:B------:R-:W-:Y:S01]  /*2050*/  UTMALDG.3D [UR32], [UR6], desc[UR30] ;  /* 0x00001e20060075b4 */ /* 0x000fe20008011000 */
[----:B------:R-:W-:Y:S01]  /*2060*/  UMOV UR18, UR34 ;  /* 0x0000002200127c82 */ /* 0x000fe20008000000 */
[----:B------:R-:W-:Y:S01]  /*2070*/  UMOV UR11, UR19 ;  /* 0x00000013000b7c82 */ /* 0x000fe20008000000 */
[----:B------:R-:W-:Y:S01]  /*2080*/  UMOV UR12, UR36 ;  /* 0x00000024000c7c82 */ /* 0x000fe20008000000 */
[----:B------:R-:W-:Y:S01]  /*2090*/  UMOV UR9, UR33 ;  /* 0x0000002100097c82 */ /* 0x000fe20008000000 */
[----:B------:R-:W-:Y:S01]  /*20a0*/  UMOV UR10, UR26 ;  /* 0x0000001a000a7c82 */ /* 0x000fe20008000000 */
[----:B------:R-:W-:Y:S01]  /*20b0*/  UTMALDG.3D [UR24], [UR6], desc[UR30] ;  /* 0x00001e18060075b4 */ /* 0x000fe20008011000 */
[----:B------:R-:W-:Y:S01]  /*20c0*/  UTMALDG.3D.MULTICAST [UR16], [UR4], UR37, desc[UR30] ;  /* 0x00001e10040073b4 */ /* 0x000fe20008011825 */
[----:B------:R1:W-:Y:S02]  /*20d0*/  UTMALDG.3D.MULTICAST [UR8], [UR4], UR37, desc[UR30] ;  /* 0x00001e08040073b4 */ /* 0x0003e40008011825 */
[----:B-1----:R-:W-:Y:S01]  /*20e0*/  UMOV UR4, UR21 ;  /* 0x0000001500047c82 */ /* 0x002fe20008000000 */
[----:B---3--:R-:W-:Y:S05]  /*20f0*/  BRA.U UP0, `(.L_x_38) ;  /* 0xfffffffd001c7547 */ /* 0x008fea000b83ffff */
.L_x_32:
[C---:B------:R-:W-:Y:S01]  /*2100*/  LEA R3, R11.reuse, UR13, 0x3 ;  /* 0x0000000d0b037c11 */ /* 0x040fe2000f8e18ff */
[----:B------:R-:W-:Y:S01]  /*2110*/  NOP ;  /* 0x0000000000007918 */ /* 0x000fe20000000000 */
[----:B-1----:R-:W-:Y:S02]  /*2120*/  SHF.L.U32 R0, R10, 0x1f, RZ ;  /* 0x0000001f0a007819 */ /* 0x002fe400000006ff */
[----:B------:R-:W-:Y:S02]  /*2130*/  LEA R5, R11, UR13, 0x4 ;  /* 0x0000000d0b057c11 */ /* 0x000fe4000f8e20ff */
[----:B--2-4-:R-:W1:Y:S02]  /*2140*/  SYNCS.PHASECHK.TRANS64.TRYWAIT P0, [R3+URZ+0x70], R0 ;  /* 0x00007000030075a7 */ /* 0x014e6400080011ff */
[----:B-1----:R-:W-:Y:S05]  /*2150*/  @!P0 BRA `(.L_x_39) ;  /* 0x0000007400ec8947 */ /* 0x002fea0003800000 */
.L_x_139:
[----:B------:R-:W2:Y:S01]  /*2160*/  LDS.128 R4, [R5+0x100] ;  /* 0x0001000005047984 */ /* 0x000ea20000000c00 */
[----:B------:R-:W-:Y:S01]  /*2170*/  UISETP.GE.AND UP0, UPT, UR42, 0x1, UPT ;  /* 0x000000012a00788c */ /* 0x000fe2000bf06270 */
[----:B------:R-:W-:Y:S01]  /*2180*/  @!PT LDS RZ, [RZ] ;  /* 0x00000000fffff984 */ /* 0x000fe20000000800 */
[----:B------:R-:W-:Y:S01]  /*2190*/  @!PT LDS RZ, [RZ] ;  /* 0x00000000fffff984 */ /* 0x000fe20000000800 */
[----:B------:R-:W-:Y:S01]  /*21a0*/  @!PT LDS RZ, [RZ] ;  /* 0x00000000fffff984 */ /* 0x000fe20000000800 */
[----:B------:R-:W-:Y:S01]  /*21b0*/  @!PT LDS RZ, [RZ] ;  /* 0x00000000fffff984 */ /* 0x000fe20000000800 */
[----:B------:R3:W-:Y:S06]  /*21c0*/  MEMBAR.ALL.CTA ;  /* 0x0000000000007992 */ /* 0x0007ec0000008000 */
[----:B---3--:R-:W3:Y:S01]  /*21d0*/  FENCE.VIEW.ASYNC.S ;  /* 0x00000000000073c6 */ /* 0x008ee20000000000 */
[----:B--2---:R-:W-:-:S13]  /*21e0*/  LOP3.LUT P0, RZ, R6, 0x1, RZ, 0xc0, !PT ;  /* 0x0000000106ff7812 */ /* 0x004fda000780c0ff */
[----:B---3--:R-:W-:Y:S01]  /*21f0*/  VOTEU.ANY UP1, P0 ;  /* 0x0000000000ff7886 */ /* 0x008fe20000020100 */
[----:B------:R-:W-:-:S13]  /*2200*/  PLOP3.LUT P0, PT, PT, PT, UP1, 0x80, 0x8 ;  /* 0x000000000008781c */ /* 0x000fda0003f0f018 */
[----:B-1----:R-:W-:Y:S02]  /*2210*/  @P0 LOP3.LUT R0, R5, 0xffff, RZ, 0xc0, !PT ;  /* 0x0000ffff05000812 */ /* 0x002fe400078ec0ff */
[----:B------:R-:W-:Y:S02]  /*2220*/  @P0 MOV R2, R4 ;  /* 0x0000000400020202 */ /* 0x000fe40000000f00 */
[----:B------:R-:W-:Y:S01]  /*2230*/  @P0 R2UR UR5, R0 ;  /* 0x00000000000502ca */ /* 0x000fe200000e0000 */
[----:B------:R-:W-:Y:S01]  /*2240*/  VIADD R0, R3, 0x80 ;  /* 0x0000008003007836 */ /* 0x000fe20000000000 */
[----:B------:R-:W-:Y:S02]  /*2250*/  @P0 SHF.R.U32.HI R4, RZ, 0x10, R5 ;  /* 0x00000010ff040819 */ /* 0x000fe40000011605 */
[----:B------:R-:W-:Y:S02]  /*2260*/  @P0 R2UR UR6, R2 ;  /* 0x00000000020602ca */ /* 0x000fe400000e0000 */
[----:B------:R-:W-:-:S02]  /*2270*/  PRMT R0, RZ, 0x654, R0 ;  /* 0x00000654ff007816 */ /* 0x000fc40000000000 */
[----:B------:R-:W-:Y:S02]  /*2280*/  @P0 R2UR UR4, R4 ;  /* 0x00000000040402ca */ /* 0x000fe400000e0000 */
[----:B------:R1:W-:Y:S03]  /*2290*/  SYNCS.ARRIVE.TRANS64.RED.A1T0 RZ, [R0+URZ], RZ ;  /* 0x000000ff00ff79a7 */ /* 0x0003e600081004ff */
[----:B------:R-:W-:-:S04]  /*22a0*/  @UP1 UMOV UR40, UR5 ;  /* 0x0000000500281c82 */ /* 0x000fc80008000000 */
[----:B------:R-:W-:-:S04]  /*22b0*/  @UP1 UMOV UR41, UR6 ;  /* 0x0000000600291c82 */ /* 0x000fc80008000000 */
[----:B------:R-:W-:Y:S01]  /*22c0*/  @UP1 UMOV UR36, UR4 ;  /* 0x0000000400241c82 */ /* 0x000fe20008000000 */
[----:B------:R-:W-:Y:S05]  /*22d0*/  BRA.U !UP0, `(.L_x_40) ;  /* 0x0000000108d47547 */ /* 0x000fea000b800000 */
[----:B------:R-:W2:Y:S01]  /*22e0*/  LDCU.128 UR16, c[0x0][0xb10] ;  /* 0x00016200ff1077ac */ /* 0x000ea20008000c00 */
[----:B------:R-:W3:Y:S01]  /*22f0*/  LDCU UR12, c[0x0][0xb20] ;  /* 0x00016400ff0c77ac */ /* 0x000ee20008000800 */
[----:B------:R-:W4:Y:S01]  /*2300*/  LDCU UR20, c[0x0][0xb0c] ;  /* 0x00016180ff1477ac */ /* 0x000f220008000800 */
[----:B------:R-:W1:Y:S01]  /*2310*/  LDCU.64 UR8, c[0x0][0xb28] ;  /* 0x00016500ff0877ac */ /* 0x000e620008000a00 */
[----:B------:R-:W-:Y:S02]  /*2320*/  UISETP.NE.AND UP3, UPT, UR42, 0x1, UPT ;  /* 0x000000012a00788c */ /* 0x000fe4000bf65270 */
[----:B--2---:R-:W-:Y:S02]  /*2330*/  UIMAD.WIDE.U32 UR6, UR43, UR19, URZ ;  /* 0x000000132b0672a5 */ /* 0x004fe4000f8e00ff */
[----:B------:R-:W-:Y:S02]  /*2340*/  UIMAD.WIDE.U32 UR4, UR44, UR16, URZ ;  /* 0x000000102c0472a5 */ /* 0x000fe4000f8e00ff */
[----:B------:R-:W-:-:S02]  /*2350*/  UISETP.NE.AND UP0, UPT, UR18, 0x1, UPT ;  /* 0x000000011200788c */ /* 0x000fc4000bf05270 */
[----:B------:R-:W-:Y:S01]  /*2360*/  UIMAD.WIDE.U32 UR24, UR40, UR19, URZ ;  /* 0x00000013281872a5 */ /* 0x000fe2000f8e00ff */
[----:B------:R-:W-:Y:S02]  /*2370*/  UMOV UR6, UR7 ;  /* 0x0000000700067c82 */ /* 0x000fe40008000000 */
[----:B------:R-:W-:Y:S01]  /*2380*/  UMOV UR4, UR5 ;  /* 0x0000000500047c82 */ /* 0x000fe20008000000 */
[----:B---3--:R-:W-:Y:S02]  /*2390*/  USHF.R.U32.HI UR6, URZ, UR12, UR6 ;  /* 0x0000000cff067299 */ /* 0x008fe40008011606 */
[----:B----4-:R-:W-:Y:S02]  /*23a0*/  UISETP.NE.AND UP2, UPT, UR20, 0x1, UPT ;  /* 0x000000011400788c */ /* 0x010fe4000bf45270 */
[----:B------:R-:W-:Y:S02]  /*23b0*/  USHF.R.U32.HI UR4, URZ, UR17, UR4 ;  /* 0x00000011ff047299 */ /* 0x000fe40008011604 */
[----:B------:R-:W-:-:S02]  /*23c0*/  USEL UR5, UR43, UR6, !UP0 ;  /* 0x000000062b057287 */ /* 0x000fc4000c000000 */
[----:B------:R-:W-:Y:S02]  /*23d0*/  USEL UR6, UR44, UR4, !UP2 ;  /* 0x000000042c067287 */ /* 0x000fe4000d000000 */
[----:B-1----:R-:W-:Y:S01]  /*23e0*/  UIMAD.WIDE.U32 UR10, UR5, UR8, URZ ;  /* 0x00000008050a72a5 */ /* 0x002fe2000f8e00ff */
[----:B------:R-:W-:Y:S01]  /*23f0*/  UMOV UR4, UR25 ;  /* 0x0000001900047c82 */ /* 0x000fe20008000000 */
[----:B------:R-:W-:Y:S02]  /*2400*/  UIMAD.WIDE.U32 UR14, UR41, UR16, URZ ;  /* 0x00000010290e72a5 */ /* 0x000fe4000f8e00ff */
[----:B------:R-:W-:-:S03]  /*2410*/  UIMAD.WIDE.U32 UR24, UR6, UR8, URZ ;  /* 0x00000008061872a5 */ /* 0x000fc6000f8e00ff */
[----:B------:R-:W-:Y:S01]  /*2420*/  UMOV UR10, UR11 ;  /* 0x0000000b000a7c82 */ /* 0x000fe20008000000 */
[----:B------:R-:W-:Y:S02]  /*2430*/  USHF.R.U32.HI UR4, URZ, UR12, UR4 ;  /* 0x0000000cff047299 */ /* 0x000fe40008011604 */
[----:B------:R-:W-:Y:S01]  /*2440*/  @UP3 USHF.R.U32.HI UR5, URZ, UR9, UR10 ;  /* 0x00000009ff053299 */ /* 0x000fe2000801160a */
[----:B------:R-:W-:Y:S01]  /*2450*/  UMOV UR14, UR15 ;  /* 0x0000000f000e7c82 */ /* 0x000fe20008000000 */
[----:B------:R-:W-:Y:S01]  /*2460*/  UMOV UR24, UR25 ;  /* 0x0000001900187c82 */ /* 0x000fe20008000000 */
[----:B------:R-:W-:Y:S02]  /*2470*/  USHF.R.U32.HI UR17, URZ, UR17, UR14 ;  /* 0x00000011ff117299 */ /* 0x000fe4000801160e */
[----:B------:R-:W-:Y:S02]  /*2480*/  USEL UR4, UR40, UR4, !UP0 ;  /* 0x0000000428047287 */ /* 0x000fe4000c000000 */
[----:B------:R-:W-:-:S02]  /*2490*/  @UP3 USHF.R.U32.HI UR6, URZ, UR9, UR24 ;  /* 0x00000009ff063299 */ /* 0x000fc40008011618 */
[----:B------:R-:W-:Y:S02]  /*24a0*/  UIMAD UR7, UR42, UR5, URZ ;  /* 0x000000052a0772a4 */ /* 0x000fe4000f8e02ff */
[----:B------:R-:W-:Y:S02]  /*24b0*/  USEL UR5, UR41, UR17, !UP2 ;  /* 0x0000001129057287 */ /* 0x000fe4000d000000 */
[----:B------:R-:W-:Y:S02]  /*24c0*/  UIMAD UR10, UR42, UR6, URZ ;  /* 0x000000062a0a72a4 */ /* 0x000fe4000f8e02ff */
[----:B------:R-:W-:Y:S02]  /*24d0*/  UISETP.GE.AND UP0, UPT, UR4, UR7, UPT ;  /* 0x000000070400728c */ /* 0x000fe4000bf06270 */
[----:B------:R-:W-:Y:S02]  /*24e0*/  UIMAD.WIDE.U32 UR14, UR4, UR8, URZ ;  /* 0x00000008040e72a5 */ /* 0x000fe4000f8e00ff */
[----:B------:R-:W-:-:S02]  /*24f0*/  UISETP.GE.OR UP0, UPT, UR5, UR10, UP0 ;  /* 0x0000000a0500728c */ /* 0x000fc40008706670 */
[----:B------:R-:W-:Y:S02]  /*2500*/  UIMAD.WIDE.U32 UR10, UR5, UR8, URZ ;  /* 0x00000008050a72a5 */ /* 0x000fe4000f8e00ff */
[----:B------:R-:W-:Y:S01]  /*2510*/  UIADD3 UR12, UPT, UPT, -UR4, URZ, URZ ;  /* 0x000000ff040c7290 */ /* 0x000fe2000fffe1ff */
[----:B------:R-:W-:Y:S01]  /*2520*/  UMOV UR8, UR15 ;  /* 0x0000000f00087c82 */ /* 0x000fe20008000000 */
[----:B------:R-:W-:Y:S02]  /*2530*/  UIADD3 UR10, UPT, UPT, -UR5, URZ, URZ ;  /* 0x000000ff050a7290 */ /* 0x000fe4000fffe1ff */
[----:B------:R-:W-:-:S03]  /*2540*/  USHF.R.U32.HI UR8, URZ, UR9, UR8 ;  /* 0x00000009ff087299 */ /* 0x000fc60008011608 */
[----:B------:R-:W-:Y:S01]  /*2550*/  @!UP0 UMOV UR7, UR11 ;  /* 0x0000000b00078c82 */ /* 0x000fe20008000000 */
[----:B------:R-:W-:Y:S02]  /*2560*/  UIMAD UR12, UR18, UR12, UR40 ;  /* 0x0000000c120c72a4 */ /* 0x000fe4000f8e0228 */
[----:B------:R-:W-:Y:S02]  /*2570*/  USEL UR8, UR4, UR8, !UP3 ;  /* 0x0000000804087287 */ /* 0x000fe4000d800000 */
[----:B------:R-:W-:Y:S02]  /*2580*/  @!UP0 USHF.R.U32.HI UR7, URZ, UR9, UR7 ;  /* 0x00000009ff078299 */ /* 0x000fe40008011607 */
[----:B------:R-:W-:Y:S02]  /*2590*/  UIADD3 UR9, UPT, UPT, -UR8, URZ, URZ ;  /* 0x000000ff08097290 */ /* 0x000fe4000fffe1ff */
[----:B------:R-:W-:Y:S02]  /*25a0*/  @!UP0 USEL UR7, UR5, UR7, !UP3 ;  /* 0x0000000705078287 */ /* 0x000fe4000d800000 */
[----:B------:R-:W-:-:S02]  /*25b0*/  UIMAD UR9, UR42, UR9, UR4 ;  /* 0x000000092a0972a4 */ /* 0x000fc4000f8e0204 */
[----:B------:R-:W-:Y:S02]  /*25c0*/  @!UP0 UIADD3 UR8, UPT, UPT, UR8, -UR7, URZ ;  /* 0x8000000708088290 */ /* 0x000fe4000fffe0ff */
[----:B------:R-:W-:Y:S02]  /*25d0*/  @!UP0 UIMAD UR7, UR9, UR6, UR7 ;  /* 0x00000006090782a4 */ /* 0x000fe4000f8e0207 */
[----:B------:R-:W-:Y:S02]  /*25e0*/  @!UP0 UIMAD UR4, UR42, UR8, UR5 ;  /* 0x000000082a0482a4 */ /* 0x000fe4000f8e0205 */
[----:B------:R-:W-:Y:S02]  /*25f0*/  UIMAD UR6, UR20, UR10, UR41 ;  /* 0x0000000a140672a4 */ /* 0x000fe4000f8e0229 */
[----:B------:R-:W-:Y:S01]  /*2600*/  UIMAD UR40, UR4, UR18, UR12 ;  /* 0x00000012042872a4 */ /* 0x000fe2000f8e020c */
[----:B------:R-:W-:Y:S02]  /*2610*/  @!UP0 UMOV UR5, UR7 ;  /* 0x0000000700058c82 */ /* 0x000fe40008000000 */
[----:B------:R-:W-:-:S12]  /*2620*/  UIMAD UR41, UR5, UR20, UR6 ;  /* 0x00000014052972a4 */ /* 0x000fd8000f8e0206 */
.L_x_40:
[----:B------:R-:W2:Y:S02]  /*2630*/  LDCU UR4, c[0x0][0xb30] ;  /* 0x00016600ff0477ac */ /* 0x000ea40008000800 */
[----:B--2---:R-:W-:-:S09]  /*2640*/  UISETP.NE.AND UP0, UPT, UR4, 0x1, UPT ;  /* 0x000000010400788c */ /* 0x004fd2000bf05270 */
[----:B------:R-:W-:Y:S05]  /*2650*/  BRA.U UP0, `(.L_x_41) ;  /* 0x0000000100447547 */ /* 0x000fea000b800000 */
[----:B------:R-:W2:Y:S01]  /*2660*/  LDCU.128 UR8, c[0x0][0xb10] ;  /* 0x00016200ff0877ac */ /* 0x000ea20008000c00 */
[----:B------:R-:W3:Y:S01]  /*2670*/  LDCU UR12, c[0x0][0xb0c] ;  /* 0x00016180ff0c77ac */ /* 0x000ee20008000800 */
[----:B------:R-:W4:Y:S01]  /*2680*/  LDCU UR14, c[0x0][0xb20] ;  /* 0x00016400ff0e77ac */ /* 0x000f220008000800 */
[----:B--2---:R-:W-:Y:S02]  /*2690*/  UIMAD.WIDE.U32 UR6, UR41, UR8, URZ ;  /* 0x00000008290672a5 */ /* 0x004fe4000f8e00ff */
[----:B------:R-:W-:Y:S02]  /*26a0*/  UIMAD.WIDE.U32 UR4, UR40, UR11, URZ ;  /* 0x0000000b280472a5 */ /* 0x000fe4000f8e00ff */
[----:B---3--:R-:W-:Y:S02]  /*26b0*/  UISETP.NE.AND UP2, UPT, UR12, 0x1, UPT ;  /* 0x000000010c00788c */ /* 0x008fe4000bf45270 */
[----:B------:R-:W-:Y:S01]  /*26c0*/  UISETP.NE.AND UP0, UPT, UR10, 0x1, UPT ;  /* 0x000000010a00788c */ /* 0x000fe2000bf05270 */
[----:B------:R-:W-:-:S02]  /*26d0*/  UMOV UR6, UR7 ;  /* 0x0000000700067c82 */ /* 0x000fc40008000000 */
[----:B------:R-:W-:Y:S01]  /*26e0*/  UMOV UR4, UR5 ;  /* 0x0000000500047c82 */ /* 0x000fe20008000000 */
[----:B------:R-:W-:Y:S02]  /*26f0*/  USHF.R.U32.HI UR9, URZ, UR9, UR6 ;  /* 0x00000009ff097299 */ /* 0x000fe40008011606 */
[----:B----4-:R-:W-:Y:S02]  /*2700*/  USHF.R.U32.HI UR4, URZ, UR14, UR4 ;  /* 0x0000000eff047299 */ /* 0x010fe40008011604 */
[----:B------:R-:W-:Y:S02]  /*2710*/  USEL UR5, UR41, UR9, !UP2 ;  /* 0x0000000929057287 */ /* 0x000fe4000d000000 */
[----:B------:R-:W-:-:S04]  /*2720*/  USEL UR4, UR40, UR4, !UP0 ;  /* 0x0000000428047287 */ /* 0x000fc8000c000000 */
[----:B------:R-:W-:Y:S02]  /*2730*/  UIADD3 UR6, UPT, UPT, UR5, -UR4, URZ ;  /* 0x8000000405067290 */ /* 0x000fe4000fffe0ff */
[----:B------:R-:W-:Y:S02]  /*2740*/  UIADD3 UR4, UPT, UPT, -UR5, UR4, URZ ;  /* 0x0000000405047290 */ /* 0x000fe4000fffe1ff */
[----:B------:R-:W-:Y:S02]  /*2750*/  UIMAD UR40, UR6, UR10, UR40 ;  /* 0x0000000a062872a4 */ /* 0x000fe4000f8e0228 */
[----:B------:R-:W-:-:S12]  /*2760*/  UIMAD UR41, UR4, UR12, UR41 ;  /* 0x0000000c042972a4 */ /* 0x000fd8000f8e0229 */
.L_x_41:
[----:B------:R-:W-:Y:S01]  /*2770*/  VIADD R11, R11, 0x1 ;  /* 0x000000010b0b7836 */ /* 0x000fe20000000000 */
[----:B------:R-:W-:Y:S01]  /*2780*/  R2UR UR4, R83 ;  /* 0x00000000530472ca */ /* 0x000fe200000e0000 */
[----:B------:R-:W-:Y:S01]  /*2790*/  UIADD3 UR28, UPT, UPT, UR40, UR63, URZ ;  /* 0x0000003f281c7290 */ /* 0x000fe2000fffe0ff */
[----:B------:R-:W-:Y:S02]  /*27a0*/  PLOP3.LUT P1, PT, PT, PT, PT, 0x80, 0x8 ;  /* 0x000000000008781c */ /* 0x000fe40003f2f070 */
[----:B------:R-:W-:-:S04]  /*27b0*/  ISETP.NE.AND P0, PT, R11, 0x2, PT ;  /* 0x000000020b00780c */ /* 0x000fc80003f05270 */
[----:B------:R-:W-:Y:S02]  /*27c0*/  SEL R3, RZ, 0x1, P0 ;  /* 0x00000001ff037807 */ /* 0x000fe40000000000 */
[----:B------:R-:W-:Y:S02]  /*27d0*/  SEL R11, R11, RZ, P0 ;  /* 0x000000ff0b0b7207 */ /* 0x000fe40000000000 */
[----:B------:R-:W-:Y:S01]  /*27e0*/  LOP3.LUT R10, R10, R3, RZ, 0x3c, !PT ;  /* 0x000000030a0a7212 */ /* 0x000fe200078e3cff */
[----:B------:R-:W-:Y:S01]  /*27f0*/  UIADD3 UR24, UPT, UPT, UR41, UR4, URZ ;  /* 0x0000000429187290 */ /* 0x000fe2000fffe0ff */
[----:B------:R-:W-:Y:S11]  /*2800*/  BRA.U UP1, `(.L_x_42) ;  /* 0xffffffed01e07547 */ /* 0x000ff6000b83ffff */
[----:B------:R-:W-:Y:S01]  /*2810*/  UIADD3 UR13, UPT, UPT, UR13, 0x10, URZ ;  /* 0x000000100d0d7890 */ /* 0x000fe2000fffe0ff */
[----:B------:R-:W-:-:S03]  /*2820*/  SHF.L.U32 R3, R12, 0x1f, RZ ;  /* 0x0000001f0c037819 */ /* 0x000fc600000006ff */
[----:B------:R-:W-:-:S09]  /*2830*/  ULEA UR4, UR21, UR13, 0x3 ;  /* 0x0000000d15047291 */ /* 0x000fd2000f8e18ff */
[----:B------:R-:W2:Y:S02]  /*2840*/  SYNCS.PHASECHK.TRANS64.TRYWAIT P0, [UR4], R3 ;  /* 0x00000003ff0075a7 */ /* 0x000ea40008001104 */
[----:B--2---:R-:W-:Y:S05]  /*2850*/  @!P0 BRA `(.L_x_43) ;  /* 0x0000007000408947 */ /* 0x004fea0003800000 */
.L_x_141:
[----:B------:R-:W-:-:S04]  /*2860*/  UIADD3 UR4, UPT, UPT, UR21, 0x1, URZ ;  /* 0x0000000115047890 */ /* 0x000fc8000fffe0ff */
[----:B------:R-:W-:-:S04]  /*2870*/  UISETP.NE.AND UP0, UPT, UR4, 0x2, UPT ;  /* 0x000000020400788c */ /* 0x000fc8000bf05270 */
[----:B------:R-:W-:Y:S02]  /*2880*/  USEL UR5, URZ, 0x1, UP0 ;  /* 0x00000001ff057887 */ /* 0x000fe40008000000 */
[----:B------:R-:W-:-:S04]  /*2890*/  USEL UR4, UR4, URZ, UP0 ;  /* 0x000000ff04047287 */ /* 0x000fc80008000000 */
[----:B------:R-:W-:Y:S01]  /*28a0*/  ULEA UR4, UR4, UR13, 0x3 ;  /* 0x0000000d04047291 */ /* 0x000fe2000f8e18ff */
[----:B-1----:R-:W-:-:S04]  /*28b0*/  LOP3.LUT R3, R12, UR5, RZ, 0x3c, !PT ;  /* 0x000000050c037c12 */ /* 0x002fc8000f8e3cff */
[----:B------:R-:W-:Y:S01]  /*28c0*/  SHF.L.U32 R3, R3, 0x1f, RZ ;  /* 0x0000001f03037819 */ /* 0x000fe200000006ff */
[----:B------:R-:W-:-:S07]  /*28d0*/  IMAD.U32 R0, RZ, RZ, UR4 ;  /* 0x00000004ff007e24 */ /* 0x000fce000f8e00ff */
.L_x_44:
[----:B-1----:R1:W2:Y:S02]  /*28e0*/  SYNCS.PHASECHK.TRANS64.TRYWAIT P0, [R0+URZ], R3 ;  /* 0x00000003000075a7 */ /* 0x0022a400080011ff */
[----:B--2---:R-:W-:Y:S05]  /*28f0*/  @!P0 NANOSLEEP.SYNCS 0x989680 ;  /* 0x009896800000895d */ /* 0x004fea0003900000 */
[----:B------:R-:W2:Y:S02]  /*2900*/  @!P0 SYNCS.PHASECHK.TRANS64 P0, [R0+URZ], R3 ;  /* 0x00000003000085a7 */ /* 0x000ea400080010ff */
[----:B--2---:R-:W-:Y:S05]  /*2910*/  @P0 EXIT ;  /* 0x000000000000094d */ /* 0x004fea0003800000 */
[----:B------:R-:W-:Y:S05]  /*2920*/  BRA `(.L_x_44) ;  /* 0xfffffffc00ec7947 */ /* 0x000fea000383ffff */
.L_x_22:
[----:B------:R-:W-:-:S04]  /*2930*/  UISETP.NE.AND UP0, UPT, UR47, URZ, UPT ;  /* 0x000000ff2f00728c */ /* 0x000fc8000bf05270 */
[----:B------:R-:W-:-:S09]  /*2940*/  UISETP.NE.OR UP0, UPT, UR18, 0x1, UP0 ;  /* 0x000000011200788c */ /* 0x000fd20008705670 */
[----:B------:R-:W-:Y:S05]  /*2950*/  BRA.U UP0, `(.L_x_45) ;  /* 0x0000000500487547 */ /* 0x000fea000b800000 */
[----:B------:R-:W-:Y:S01]  /*2960*/  ISETP.GE.U32.AND P2, PT, R0, 0x2, PT ;  /* 0x000000020000780c */ /* 0x000fe20003f46070 */
[----:B------:R-:W-:Y:S01]  /*2970*/  IMAD.MOV.U32 R12, RZ, RZ, 0x1 ;  /* 0x00000001ff0c7424 */ /* 0x000fe200078e00ff */
[----:B------:R-:W-:Y:S02]  /*2980*/  CS2R R10, SRZ ;  /* 0x00000000000a7805 */ /* 0x000fe4000001ff00 */
[----:B------:R-:W-:Y:S01]  /*2990*/  CS2R R8, SRZ ;  /* 0x0000000000087805 */ /* 0x000fe2000001ff00 */
[----:B------:R-:W-:Y:S01]  /*29a0*/  UMOV UR6, 0x400 ;  /* 0x0000040000067882 */ /* 0x000fe20000000000 */
[----:B------:R-:W-:Y:S01]  /*29b0*/  UMOV UR5, URZ ;  /* 0x000000ff00057c82 */ /* 0x000fe20008000000 */
[----:B------:R-:W-:-:S12]  /*29c0*/  ULEA UR6, UR47, UR6, 0x18 ;  /* 0x000000062f067291 */ /* 0x000fd8000f8ec0ff */
.L_x_49:
[----:B------:R-:W-:Y:S02]  /*29d0*/  LEA R2, R8, UR6, 0x3 ;  /* 0x0000000608027c11 */ /* 0x000fe4000f8e18ff */
[----:B------:R-:W-:-:S03]  /*29e0*/  SHF.L.U32 R5, R9, 0x1f, RZ ;  /* 0x0000001f09057819 */ /* 0x000fc600000006ff */
[----:B------:R-:W-:Y:S01]  /*29f0*/  VIADD R4, R2, 0xe0 ;  /* 0x000000e002047836 */ /* 0x000fe20000000000 */
[----:B------:R-:W2:Y:S02]  /*2a00*/  SYNCS.PHASECHK.TRANS64.TRYWAIT P0, [R2+URZ+0xd0], R5 ;  /* 0x0000d005020075a7 */ /* 0x000ea400080011ff */
[----:B--2---:R-:W-:Y:S05]  /*2a10*/  @!P0 BRA `(.L_x_46) ;  /* 0x0000006c00e88947 */ /* 0x004fea0003800000 */
.L_x_142:
[----:B------:R-:W-:Y:S01]  /*2a20*/  ULEA UR4, UR5, UR6, 0x3 ;  /* 0x0000000605047291 */ /* 0x000fe2000f8e18ff */
[----:B------:R-:W-:Y:S02]  /*2a30*/  PRMT R4, RZ, 0x654, R4 ;  /* 0x00000654ff047816 */ /* 0x000fe40000000004 */
[----:B--2---:R-:W-:Y:S01]  /*2a40*/  SHF.L.U32 R5, R12, 0x1f, RZ ;  /* 0x0000001f0c057819 */ /* 0x004fe200000006ff */
[----:B------:R-:W-:Y:S01]  /*2a50*/  UIADD3 UR7, UPT, UPT, UR4, 0x70, URZ ;  /* 0x0000007004077890 */ /* 0x000fe2000fffe0ff */
[----:B------:R2:W-:Y:S05]  /*2a60*/  SYNCS.ARRIVE.TRANS64.RED.A1T0 RZ, [R4+URZ], RZ ;  /* 0x000000ff04ff79a7 */ /* 0x0005ea00081004ff */
[----:B------:R-:W-:Y:S01]  /*2a70*/  IMAD.U32 R7, RZ, RZ, UR7 ;  /* 0x00000007ff077e24 */ /* 0x000fe2000f8e00ff */
[----:B------:R-:W3:Y:S04]  /*2a80*/  SYNCS.PHASECHK.TRANS64.TRYWAIT P0, [UR4+0x80], R5 ;  /* 0x00008005ff0075a7 */ /* 0x000ee80008001104 */
[----:B------:R-:W-:Y:S01]  /*2a90*/  PRMT R6, R0, 0x654, R7 ;  /* 0x0000065400067816 */ /* 0x000fe20000000007 */
[----:B--2---:R-:W-:Y:S01]  /*2aa0*/  @!P2 IMAD.MOV.U32 R4, RZ, RZ, 0x10 ;  /* 0x00000010ff04a424 */ /* 0x004fe200078e00ff */
[----:B---3--:R-:W-:Y:S06]  /*2ab0*/  @!P0 BRA `(.L_x_47) ;  /* 0x0000006c00d48947 */ /* 0x008fec0003800000 */
.L_x_144:
[----:B------:R-:W-:Y:S01]  /*2ac0*/  ULEA UR8, UR5, UR6, 0x4 ;  /* 0x0000000605087291 */ /* 0x000fe2000f8e20ff */
[----:B------:R-:W-:Y:S01]  /*2ad0*/  SEL R3, R6, R3, !P2 ;  /* 0x0000000306037207 */ /* 0x000fe20005000000 */
[----:B------:R-:W-:Y:S01]  /*2ae0*/  UIADD3 UR9, UPT, UPT, UR4, 0x70, URZ ;  /* 0x0000007004097890 */ /* 0x000fe2000fffe0ff */
[----:B--2---:R-:W-:Y:S01]  /*2af0*/  LEA R2, R11, UR6, 0x3 ;  /* 0x000000060b027c11 */ /* 0x004fe2000f8e18ff */
[----:B------:R-:W-:Y:S01]  /*2b00*/  UIADD3 UR8, UPT, UPT, UR8, 0x100, URZ ;  /* 0x0000010008087890 */ /* 0x000fe2000fffe0ff */
[----:B------:R-:W-:Y:S01]  /*2b10*/  SHF.L.U32 R5, R10, 0x1f, RZ ;  /* 0x0000001f0a057819 */ /* 0x000fe200000006ff */
[----:B------:R2:W-:Y:S01]  /*2b20*/  @!P2 SYNCS.ARRIVE.TRANS64.RED RZ, [R3+URZ], R4 ;  /* 0x0000000403ffa9a7 */ /* 0x0005e200080004ff */
[----:B------:R-:W-:Y:S01]  /*2b30*/  UIADD3 UR4, UPT, UPT, UR5, 0x1, URZ ;  /* 0x0000000105047890 */ /* 0x000fe2000fffe0ff */
[----:B------:R-:W-:-:S03]  /*2b40*/  VIADD R8, R8, 0x1 ;  /* 0x0000000108087836 */ /* 0x000fc60000000000 */
[----:B------:R-:W-:Y:S02]  /*2b50*/  UISETP.NE.AND UP0, UPT, UR4, 0x2, UPT ;  /* 0x000000020400788c */ /* 0x000fe4000bf05270 */
[----:B------:R-:W-:Y:S06]  /*2b60*/  UGETNEXTWORKID.BROADCAST [UR8], [UR9] ;  /* 0x00000000080073ca */ /* 0x000fec0008000100 */
[----:B------:R-:W-:Y:S01]  /*2b70*/  USEL UR7, URZ, 0x1, UP0 ;  /* 0x00000001ff077887 */ /* 0x000fe20008000000 */
[----:B------:R-:W-:Y:S01]  /*2b80*/  ISETP.NE.AND P0, PT, R8, 0x2, PT ;  /* 0x000000020800780c */ /* 0x000fe20003f05270 */
[----:B------:R-:W-:Y:S01]  /*2b90*/  USEL UR5, UR4, URZ, UP0 ;  /* 0x000000ff04057287 */ /* 0x000fe20008000000 */
[----:B------:R-:W3:Y:S03]  /*2ba0*/  SYNCS.PHASECHK.TRANS64.TRYWAIT P1, [R2+URZ+0x70], R5 ;  /* 0x00007005020075a7 */ /* 0x000ee600080211ff */
[----:B------:R-:W-:Y:S01]  /*2bb0*/  LOP3.LUT R12, R12, UR7, RZ, 0x3c, !PT ;  /* 0x000000070c0c7c12 */ /* 0x000fe2000f8e3cff */
[----:B--23--:R-:W-:Y:S07]  /*2bc0*/  @!P1 BRA `(.L_x_48) ;  /* 0x0000006c00a89947 */ /* 0x00cfee0003800000 */
.L_x_145:
[C---:B------:R-:W-:Y:S01]  /*2bd0*/  LEA R4, R11.reuse, UR6, 0x4 ;  /* 0x000000060b047c11 */ /* 0x040fe2000f8e20ff */
[----:B--2---:R-:W-:Y:S01]  /*2be0*/  VIADD R2, R2, 0x80 ;  /* 0x0000008002027836 */ /* 0x004fe20000000000 */
[----:B------:R-:W-:Y:S01]  /*2bf0*/  SEL R8, R8, RZ, P0 ;  /* 0x000000ff08087207 */ /* 0x000fe20000000000 */
[----:B------:R-:W-:-:S03]  /*2c00*/  VIADD R11, R11, 0x1 ;  /* 0x000000010b0b7836 */ /* 0x000fc60000000000 */
[----:B------:R-:W2:Y:S01]  /*2c10*/  LDS.128 R4, [R4+0x100] ;  /* 0x0001000004047984 */ /* 0x000ea20000000c00 */
[----:B------:R-:W-:Y:S02]  /*2c20*/  PRMT R2, RZ, 0x654, R2 ;  /* 0x00000654ff027816 */ /* 0x000fe40000000002 */
[C---:B------:R-:W-:Y:S01]  /*2c30*/  ISETP.NE.AND P1, PT, R11.reuse, 0x2, PT ;  /* 0x000000020b00780c */ /* 0x040fe20003f25270 */
[----:B------:R-:W-:Y:S01]  /*2c40*/  @!PT LDS RZ, [RZ] ;  /* 0x00000000fffff984 */ /* 0x000fe20000000800 */
[----:B------:R-:W-:Y:S01]  /*2c50*/  @!PT LDS RZ, [RZ] ;  /* 0x00000000fffff984 */ /* 0x000fe20000000800 */
[----:B------:R-:W-:Y:S01]  /*2c60*/  @!PT LDS RZ, [RZ] ;  /* 0x00000000fffff984 */ /* 0x000fe20000000800 */
[----:B------:R-:W-:Y:S01]  /*2c70*/  @!PT LDS RZ, [RZ] ;  /* 0x00000000fffff984 */ /* 0x000fe20000000800 */
[----:B------:R3:W-:Y:S06]  /*2c80*/  MEMBAR.ALL.CTA ;  /* 0x0000000000007992 */ /* 0x0007ec0000008000 */
[----:B---3--:R-:W3:Y:S01]  /*2c90*/  FENCE.VIEW.ASYNC.S ;  /* 0x00000000000073c6 */ /* 0x008ee20000000000 */
[----:B------:R-:W-:Y:S01]  /*2ca0*/  SEL R11, R11, RZ, P1 ;  /* 0x000000ff0b0b7207 */ /* 0x000fe20000800000 */
[----:B---3--:R3:W-:Y:S01]  /*2cb0*/  SYNCS.ARRIVE.TRANS64.RED.A1T0 RZ, [R2+URZ], RZ ;  /* 0x000000ff02ff79a7 */ /* 0x0087e200081004ff */
[----:B--2---:R-:W-:-:S02]  /*2cc0*/  LOP3.LUT P3, RZ, R6, 0x1, RZ, 0xc0, !PT ;  /* 0x0000000106ff7812 */ /* 0x004fc4000786c0ff */
[----:B------:R-:W-:-:S04]  /*2cd0*/  SEL R5, RZ, 0x1, P1 ;  /* 0x00000001ff057807 */ /* 0x000fc80000800000 */
[----:B------:R-:W-:Y:S02]  /*2ce0*/  LOP3.LUT R10, R10, R5, RZ, 0x3c, !PT ;  /* 0x000000050a0a7212 */ /* 0x000fe400078e3cff */
[----:B---3--:R-:W-:-:S04]  /*2cf0*/  SEL R2, RZ, 0x1, P0 ;  /* 0x00000001ff027807 */ /* 0x008fc80000000000 */
[----:B------:R-:W-:Y:S01]  /*2d00*/  LOP3.LUT R9, R9, R2, RZ, 0x3c, !PT ;  /* 0x0000000209097212 */ /* 0x000fe200078e3cff */
[----:B------:R-:W-:Y:S06]  /*2d10*/  @P3 BRA `(.L_x_49) ;  /* 0xfffffffc002c3947 */ /* 0x000fec000383ffff */
[----:B------:R-:W-:Y:S01]  /*2d20*/  ULEA UR4, UR5, UR6, 0x3 ;  /* 0x0000000605047291 */ /* 0x000fe2000f8e18ff */
[----:B------:R-:W-:-:S08]  /*2d30*/  SHF.L.U32 R3, R12, 0x1f, RZ ;  /* 0x0000001f0c037819 */ /* 0x000fd000000006ff */
[----:B------:R-:W2:Y:S02]  /*2d40*/  SYNCS.PHASECHK.TRANS64 P0, [UR4+0x80], R3 ;  /* 0x00008003ff0075a7 */ /* 0x000ea40008001004 */
[----:B--2---:R-:W-:Y:S05]  /*2d50*/  @P0 BRA `(.L_x_50) ;  /* 0x0000000000080947 */ /* 0x004fea0003800000 */
[----:B------:R-:W2:Y:S02]  /*2d60*/  SYNCS.PHASECHK.TRANS64.TRYWAIT P0, [UR4+0x80], R3 ;  /* 0x00008003ff0075a7 */ /* 0x000ea40008001104 */
[----:B--2---:R-:W-:Y:S05]  /*2d70*/  @!P0 BRA `(.L_x_51) ;  /* 0x0000006c00508947 */ /* 0x004fea0003800000 */
.L_x_50:
[----:B------:R-:W-:-:S04]  /*2d80*/  UIADD3 UR7, UPT, UPT, UR5, 0x1, URZ ;  /* 0x0000000105077890 */ /* 0x000fc8000fffe0ff */
[----:B------:R-:W-:-:S04]  /*2d90*/  UISETP.NE.AND UP0, UPT, UR7, 0x2, UPT ;  /* 0x000000020700788c */ /* 0x000fc8000bf05270 */
[----:B------:R-:W-:Y:S02]  /*2da0*/  USEL UR8, URZ, 0x1, UP0 ;  /* 0x00000001ff087887 */ /* 0x000fe40008000000 */
[----:B------:R-:W-:-:S04]  /*2db0*/  USEL UR7, UR7, URZ, UP0 ;  /* 0x000000ff07077287 */ /* 0x000fc80008000000 */
[----:B------:R-:W-:Y:S01]  /*2dc0*/  ULEA UR7, UR7, UR6, 0x3 ;  /* 0x0000000607077291 */ /* 0x000fe2000f8e18ff */
[----:B--2---:R-:W-:-:S04]  /*2dd0*/  LOP3.LUT R3, R12, UR8, RZ, 0x3c, !PT ;  /* 0x000000080c037c12 */ /* 0x004fc8000f8e3cff */
[----:B------:R-:W-:-:S04]  /*2de0*/  SHF.L.U32 R0, R3, 0x1f, RZ ;  /* 0x0000001f03007819 */ /* 0x000fc800000006ff */
[----:B------:R-:W2:Y:S02]  /*2df0*/  SYNCS.PHASECHK.TRANS64 P0, [UR7+0x80], R0 ;  /* 0x00008000ff0075a7 */ /* 0x000ea40008001007 */
[----:B-12---:R-:W-:Y:S05]  /*2e00*/  @P0 EXIT ;  /* 0x000000000000094d */ /* 0x006fea0003800000 */
[----:B------:R-:W-:Y:S02]  /*2e10*/  SHF.L.U32 R3, R3, 0x1f, RZ ;  /* 0x0000001f03037819 */ /* 0x000fe400000006ff */
[----:B------:R-:W-:-:S07]  /*2e20*/  MOV R0, UR7 ;  /* 0x0000000700007c02 */ /* 0x000fce0008000f00 */
.L_x_52:
[----:B-1----:R1:W2:Y:S02]  /*2e30*/  SYNCS.PHASECHK.TRANS64.TRYWAIT P0, [R0+URZ+0x80], R3 ;  /* 0x00008003000075a7 */ /* 0x0022a400080011ff */
[----:B--2---:R-:W-:Y:S05]  /*2e40*/  @!P0 NANOSLEEP.SYNCS 0x989680 ;  /* 0x009896800000895d */ /* 0x004fea0003900000 */
[----:B------:R-:W2:Y:S02]  /*2e50*/  @!P0 SYNCS.PHASECHK.TRANS64 P0, [R0+URZ+0x80], R3 ;  /* 0x00008003000085a7 */ /* 0x000ea400080010ff */
[----:B--2---:R-:W-:Y:S05]  /*2e60*/  @P0 EXIT ;  /* 0x000000000000094d */ /* 0x004fea0003800000 */
[----:B------:R-:W-:Y:S05]  /*2e70*/  BRA `(.L_x_52) ;  /* 0xfffffffc00ec7947 */ /* 0x000fea000383ffff */
.L_x_45:
[----:B------:R-:W-:Y:S05]  /*2e80*/  BRA.U UP4, `(.L_x_53) ;  /* 0x0000001104447547 */ /* 0x000fea000b800000 */
[----:B------:R-:W-:Y:S01]  /*2e90*/  UMOV UR4, 0x40 ;  /* 0x0000004000047882 */ /* 0x000fe20000000000 */
[----:B------:R-:W-:Y:S01]  /*2ea0*/  NOP ;  /* 0x0000000000007918 */ /* 0x000fe20000000000 */
[----:B------:R-:W-:Y:S01]  /*2eb0*/  ULEA UR5, UR47, UR4, 0x18 ;  /* 0x000000042f057291 */ /* 0x000fe2000f8ec0ff */
[----:B------:R-:W-:Y:S02]  /*2ec0*/  UMOV UR6, 0x400 ;  /* 0x0000040000067882 */ /* 0x000fe40000000000 */
[----:B------:R-:W-:-:S06]  /*2ed0*/  ULEA UR6, UR47, UR6, 0x18 ;  /* 0x000000062f067291 */ /* 0x000fcc000f8ec0ff */
[----:B------:R-:W2:Y:S02]  /*2ee0*/  LDS.U8 R0, [UR5+0x1c] ;  /* 0x00001c05ff007984 */ /* 0x000ea40008000000 */
[----:B--2---:R-:W-:-:S13]  /*2ef0*/  ISETP.NE.AND P0, PT, R0, RZ, PT ;  /* 0x000000ff0000720c */ /* 0x004fda0003f05270 */
[----:B------:R-:W-:Y:S05]  /*2f00*/  @P0 BRA `(.L_x_54) ;  /* 0x0000000000580947 */ /* 0x000fea0003800000 */
[----:B------:R-:W-:-:S13]  /*2f10*/  ELECT P0, URZ, PT ;  /* 0x0000000000ff782f */ /* 0x000fda0003800000 */
[----:B------:R-:W-:Y:S05]  /*2f20*/  @!P0 BRA `(.L_x_55) ;  /* 0x0000000000608947 */ /* 0x000fea0003800000 */
[----:B------:R-:W-:Y:S01]  /*2f30*/  UMOV UR4, 0x10 ;  /* 0x0000001000047882 */ /* 0x000fe20000000000 */
[----:B------:R-:W-:Y:S01]  /*2f40*/  HFMA2 R0, -RZ, RZ, 0, 5.9604644775390625e-08 ;  /* 0x00000001ff007431 */ /* 0x000fe200000001ff */
[----:B------:R-:W-:-:S03]  /*2f50*/  MOV R3, 0xffff ;  /* 0x0000ffff00037802 */ /* 0x000fc60000000f00 */
[----:B------:R-:W-:Y:S04]  /*2f60*/  DEPBAR.LE SB2, 0x36 ;  /* 0x0000ad800000791a */ /* 0x000fe80000000000 */
[----:B------:R-:W2:Y:S02]  /*2f70*/  UTCATOMSWS.FIND_AND_SET.ALIGN UP0, UR4, UR4 ;  /* 0x00000004000475e3 */ /* 0x000ea40008000800 */
[----:B--2---:R-:W-:Y:S01]  /*2f80*/  MOV R4, UR4 ;  /* 0x0000000400047c02 */ /* 0x004fe20008000f00 */
[----:B------:R-:W-:Y:S06]  /*2f90*/  BRA.U UP0, `(.L_x_56) ;  /* 0x0000000100187547 */ /* 0x000fec000b800000 */
.L_x_57:
[----:B------:R-:W-:Y:S05]  /*2fa0*/  NANOSLEEP 0x64 ;  /* 0x000000640000795d */ /* 0x000fea0003800000 */
[----:B------:R-:W-:-:S05]  /*2fb0*/  UMOV UR4, 0x10 ;  /* 0x0000001000047882 */ /* 0x000fca0000000000 */
[----:B------:R-:W-:Y:S04]  /*2fc0*/  DEPBAR.LE SB2, 0x36 ;  /* 0x0000ad800000791a */ /* 0x000fe80000000000 */
[----:B------:R-:W2:Y:S02]  /*2fd0*/  UTCATOMSWS.FIND_AND_SET.ALIGN UP0, UR4, UR4 ;  /* 0x00000004000475e3 */ /* 0x000ea40008000800 */
[----:B--2---:R-:W-:Y:S01]  /*2fe0*/  MOV R4, UR4 ;  /* 0x0000000400047c02 */ /* 0x004fe20008000f00 */
[----:B------:R-:W-:Y:S05]  /*2ff0*/  BRA.U !UP0, `(.L_x_57) ;  /* 0xfffffffd08e87547 */ /* 0x000fea000b83ffff */
.L_x_56:
[-C--:B------:R-:W-:Y:S02]  /*3000*/  SHF.L.U32 R3, R3, R4.reuse, RZ ;  /* 0x0000000403037219 */ /* 0x080fe400000006ff */
[----:B------:R-:W-:Y:S01]  /*3010*/  SHF.L.U32 R0, R0, R4, RZ ;  /* 0x0000000400007219 */ /* 0x000fe200000006ff */
[----:B------:R-:W-:Y:S02]  /*3020*/  IMAD.SHL.U32 R4, R4, 0x20, RZ ;  /* 0x0000002004047824 */ /* 0x000fe400078e00ff */
[----:B------:R2:W-:Y:S04]  /*3030*/  ATOMS.OR RZ, [UR5+0x14], R3 ;  /* 0x00001403ffff798c */ /* 0x0005e8000b000005 */
[----:B------:R2:W-:Y:S04]  /*3040*/  ATOMS.OR RZ, [UR5+0x18], R0 ;  /* 0x00001800ffff798c */ /* 0x0005e8000b000005 */
[----:B------:R2:W-:Y:S01]  /*3050*/  STS [UR6+0x120], R4 ;  /* 0x00012004ff007988 */ /* 0x0005e20008000806 */
[----:B------:R-:W-:Y:S05]  /*3060*/  BRA `(.L_x_55) ;  /* 0x0000000000107947 */ /* 0x000fea0003800000 */
.L_x_54:
[----:B------:R-:W-:Y:S02]  /*3070*/  MOV R0, 0xffffffff ;  /* 0xffffffff00007802 */ /* 0x000fe40000000f00 */
[----:B------:R-:W-:-:S03]  /*3080*/  MOV R4, 0x30b0 ;  /* 0x000030b000047802 */ /* 0x000fc60000000f00 */
[----:B------:R2:W-:Y:S04]  /*3090*/  STS [UR6+0x120], R0 ;  /* 0x00012000ff007988 */ /* 0x0005e80008000806 */
[----:B-12--5:R-:W-:Y:S05]  /*30a0*/  CALL.REL.NOINC `($__internal_1_$__cuda_sm10x_tcgen05_guardrail_trap_phase_invalid_during_alloc) ;  /* 0x00000070009c7944 */ /* 0x026fea0003c00000 */
.L_x_55:
[----:B------:R-:W-:Y:S05]  /*30b0*/  WARPSYNC.ALL ;  /* 0x0000000000007948 */ /* 0x000fea0003800000 */
[----:B------:R-:W3:Y:S01]  /*30c0*/  S2UR UR4, SR_CgaCtaId ;  /* 0x00000000000479c3 */ /* 0x000ee20000008800 */
[----:B------:R-:W-:Y:S01]  /*30d0*/  UMOV UR41, 0x400 ;  /* 0x0000040000297882 */ /* 0x000fe20000000000 */
[----:B------:R-:W-:-:S06]  /*30e0*/  NOP ;  /* 0x0000000000007918 */ /* 0x000fcc0000000000 */
[----:B------:R-:W-:Y:S06]  /*30f0*/  BAR.ARV 0x6, 0xa0 ;  /* 0x0182800000007b1d */ /* 0x000fec0000002000 */
[----:B------:R-:W4:Y:S01]  /*3100*/  LDCU UR6, c[0x0][0x38c] ;  /* 0x00007180ff0677ac */ /* 0x000f220008000800 */
[----:B------:R-:W-:Y:S01]  /*3110*/  LOP3.LUT R2, R2, 0xffff, RZ, 0xc0, !PT ;  /* 0x0000ffff02027812 */ /* 0x000fe200078ec0ff */
[----:B------:R-:W-:Y:S01]  /*3120*/  IMAD.MOV.U32 R11, RZ, RZ, 0x1 ;  /* 0x00000001ff0b7424 */ /* 0x000fe200078e00ff */
[----:B------:R-:W-:Y:S01]  /*3130*/  CS2R R8, SRZ ;  /* 0x0000000000087805 */ /* 0x000fe2000001ff00 */
[----:B------:R-:W1:Y:S01]  /*3140*/  LDCU UR7, c[0x0][0x38c] ;  /* 0x00007180ff0777ac */ /* 0x000e620008000800 */
[----:B------:R-:W-:Y:S01]  /*3150*/  R2UR UR42, R2 ;  /* 0x00000000022a72ca */ /* 0x000fe200000e0000 */
[----:B------:R-:W-:Y:S01]  /*3160*/  IMAD.MOV.U32 R10, RZ, RZ, RZ ;  /* 0x000000ffff0a7224 */ /* 0x000fe200078e00ff */
[----:B------:R-:W-:Y:S01]  /*3170*/  UMOV UR45, URZ ;  /* 0x000000ff002d7c82 */ /* 0x000fe20008000000 */
[----:B------:R-:W-:Y:S01]  /*3180*/  UMOV UR39, URZ ;  /* 0x000000ff00277c82 */ /* 0x000fe20008000000 */
[----:B---3--:R-:W-:Y:S01]  /*3190*/  ULEA UR41, UR4, UR41, 0x18 ;  /* 0x0000002904297291 */ /* 0x008fe2000f8ec0ff */
[----:B------:R-:W-:Y:S01]  /*31a0*/  UMOV UR62, 0x0 ;  /* 0x00000000003e7882 */ /* 0x000fe20000000000 */
[----:B------:R-:W-:-:S02]  /*31b0*/  UMOV UR63, 0x4400010 ;  /* 0x04400010003f7882 */ /* 0x000fc40000000000 */
[----:B------:R-:W-:Y:S02]  /*31c0*/  UIADD3 UR5, UPT, UPT, UR41, 0x8800, URZ ;  /* 0x0000880029057890 */ /* 0x000fe4000fffe0ff */
[----:B------:R-:W-:Y:S02]  /*31d0*/  UIADD3 UR4, UPT, UPT, UR41, 0x10800, URZ ;  /* 0x0001080029047890 */ /* 0x000fe4000fffe0ff */
[----:B----4-:R-:W-:Y:S01]  /*31e0*/  UIADD3 UR6, UPT, UPT, UR6, 0x7f, URZ ;  /* 0x0000007f06067890 */ /* 0x010fe2000fffe0ff */
[----:B--2---:R-:W2:Y:S01]  /*31f0*/  LDS R0, [UR41+0x120] ;  /* 0x00012029ff007984 */ /* 0x004ea20008000800 */
[----:B------:R-:W-:Y:S02]  /*3200*/  USHF.R.U32.HI UR5, URZ, 0x4, UR5 ;  /* 0x00000004ff057899 */ /* 0x000fe40008011605 */
[----:B------:R-:W-:Y:S02]  /*3210*/  USHF.R.S32.HI UR47, URZ, 0x1f, UR6 ;  /* 0x0000001fff2f7899 */ /* 0x000fe40008011406 */
[----:B------:R-:W-:-:S02]  /*3220*/  USHF.R.U32.HI UR4, URZ, 0x4, UR4 ;  /* 0x00000004ff047899 */ /* 0x000fc40008011604 */
[----:B------:R-:W-:Y:S02]  /*3230*/  ULEA.HI UR47, UR47, UR6, URZ, 0x7 ;  /* 0x000000062f2f7291 */ /* 0x000fe4000f8f38ff */
[----:B------:R-:W-:Y:S02]  /*3240*/  ULOP3.LUT UR5, UR5, 0x3fff, URZ, 0xc0, !UPT ;  /* 0x00003fff05057892 */ /* 0x000fe4000f8ec0ff */
[----:B------:R-:W-:Y:S02]  /*3250*/  USHF.R.S32.HI UR47, URZ, 0x7, UR47 ;  /* 0x00000007ff2f7899 */ /* 0x000fe4000801142f */
[----:B------:R-:W-:Y:S02]  /*3260*/  ULOP3.LUT UR4, UR4, 0x3fff, URZ, 0xc0, !UPT ;  /* 0x00003fff04047892 */ /* 0x000fe4000f8ec0ff */
[----:B------:R-:W-:Y:S01]  /*3270*/  UISETP.LT.AND UP0, UPT, UR47, 0x1, UPT ;  /* 0x000000012f00788c */ /* 0x000fe2000bf01270 */
[----:B------:R-:W-:Y:S01]  /*3280*/  UMOV UR60, 0x0 ;  /* 0x00000000003c7882 */ /* 0x000fe20000000000 */
[----:B------:R-:W-:-:S02]  /*3290*/  UMOV UR61, 0x4400010 ;  /* 0x04400010003d7882 */ /* 0x000fc40000000000 */
[----:B------:R-:W-:Y:S01]  /*32a0*/  USEL UR64, UR47, 0x1, !UP0 ;  /* 0x000000012f407887 */ /* 0x000fe2000c000000 */
[----:B------:R-:W-:Y:S01]  /*32b0*/  UMOV UR58, 0x0 ;  /* 0x00000000003a7882 */ /* 0x000fe20000000000 */
[----:B------:R-:W-:Y:S01]  /*32c0*/  UMOV UR59, 0x4400010 ;  /* 0x04400010003b7882 */ /* 0x000fe20000000000 */
[----:B------:R-:W-:Y:S01]  /*32d0*/  UMOV UR56, 0x0 ;  /* 0x0000000000387882 */ /* 0x000fe20000000000 */
[----:B------:R-:W-:Y:S01]  /*32e0*/  UMOV UR57, 0x4400010 ;  /* 0x0440001000397882 */ /* 0x000fe20000000000 */
[----:B------:R-:W-:Y:S01]  /*32f0*/  UMOV UR54, 0x0 ;  /* 0x0000000000367882 */ /* 0x000fe20000000000 */
[----:B------:R-:W-:Y:S01]  /*3300*/  UMOV UR55, 0x4400010 ;  /* 0x0440001000377882 */ /* 0x000fe20000000000 */
[----:B------:R-:W-:Y:S01]  /*3310*/  UMOV UR52, 0x0 ;  /* 0x0000000000347882 */ /* 0x000fe20000000000 */
[----:B------:R-:W-:Y:S01]  /*3320*/  UMOV UR53, 0x4400010 ;  /* 0x0440001000357882 */ /* 0x000fe20000000000 */
[----:B------:R-:W-:Y:S02]  /*3330*/  ULOP3.LUT UR43, UR5, 0x10000, URZ, 0xfc, !UPT ;  /* 0x00010000052b7892 */ /* 0x000fe4000f8efcff */
[----:B------:R-:W-:-:S02]  /*3340*/  ULOP3.LUT UR44, UR4, 0x10000, URZ, 0xfc, !UPT ;  /* 0x00010000042c7892 */ /* 0x000fc4000f8efcff */
[----:B------:R-:W-:Y:S02]  /*3350*/  UIADD3 UR64, UPT, UPT, -UR64, URZ, URZ ;  /* 0x000000ff40407290 */ /* 0x000fe4000fffe1ff */
[----:B-1----:R-:W-:Y:S01]  /*3360*/  UISETP.GE.AND UP4, UPT, UR7, 0x1, UPT ;  /* 0x000000010700788c */ /* 0x002fe2000bf86270 */
[----:B------:R-:W-:Y:S01]  /*3370*/  UMOV UR50, 0x0 ;  /* 0x0000000000327882 */ /* 0x000fe20000000000 */
[----:B------:R-:W-:Y:S01]  /*3380*/  UMOV UR51, 0x4400010 ;  /* 0x0440001000337882 */ /* 0x000fe20000000000 */
[----:B------:R-:W-:Y:S01]  /*3390*/  UMOV UR48, 0x0 ;  /* 0x0000000000307882 */ /* 0x000fe20000000000 */
[----:B--2---:R-:W-:Y:S01]  /*33a0*/  R2UR UR65, R0 ;  /* 0x00000000004172ca */ /* 0x004fe200000e0000 */
[----:B------:R-:W-:-:S14]  /*33b0*/  UMOV UR49, 0x4400010 ;  /* 0x0440001000317882 */ /* 0x000fdc0000000000 */
.L_x_64:
[----:B------:R-:W-:Y:S02]  /*33c0*/  LEA R0, R10, UR41, 0x3 ;  /* 0x000000290a007c11 */ /* 0x000fe4000f8e18ff */
[----:B------:R-:W-:Y:S02]  /*33d0*/  SHF.L.U32 R5, R9, 0x1f, RZ ;  /* 0x0000001f09057819 */ /* 0x000fe400000006ff */
[----:B------:R-:W-:Y:S01]  /*33e0*/  PLOP3.LUT P0, PT, PT, PT, UP4, 0x80, 0x8 ;  /* 0x000000000008781c */ /* 0x000fe20003f0f048 */
[----:B------:R-:W-:Y:S01]  /*33f0*/  VIADD R3, R0, 0x80 ;  /* 0x0000008000037836 */ /* 0x000fe20000000000 */
[----:B-1----:R-:W1:Y:S02]  /*3400*/  SYNCS.PHASECHK.TRANS64.TRYWAIT P1, [R0+URZ+0x70], R5 ;  /* 0x00007005000075a7 */ /* 0x002e6400080211ff */
[----:B-1-3--:R-:W-:Y:S09]  /*3410*/  @!P1 BRA `(.L_x_58) ;  /* 0x0000006400c09947 */ /* 0x00aff20003800000 */
.L_x_147:
[----:B------:R-:W-:Y:S01]  /*3420*/  LEA R4, R10, UR41, 0x4 ;  /* 0x000000290a047c11 */ /* 0x000fe2000f8e20ff */
[----:B------:R-:W-:Y:S01]  /*3430*/  @UP4 ULEA UR4, UR39, UR41, 0x3 ;  /* 0x0000002927044291 */ /* 0x000fe2000f8e18ff */
[----:B------:R-:W-:Y:S01]  /*3440*/  PLOP3.LUT P2, PT, PT, PT, PT, 0x80, 0x8 ;  /* 0x000000000008781c */ /* 0x000fe20003f4f070 */
[----:B------:R-:W-:Y:S01]  /*3450*/  ULEA UR46, UR45, UR41, 0x3 ;  /* 0x000000292d2e7291 */ /* 0x000fe2000f8e18ff */
[----:B------:R-:W-:Y:S02]  /*3460*/  PRMT R3, RZ, 0x654, R3 ;  /* 0x00000654ff037816 */ /* 0x000fe40000000003 */
[----:B-1----:R-:W1:Y:S01]  /*3470*/  LDS.128 R4, [R4+0x100] ;  /* 0x0001000004047984 */ /* 0x002e620000000c00 */
[----:B------:R-:W-:Y:S02]  /*3480*/  @P0 SHF.L.U32 R2, R8, 0x1f, RZ ;  /* 0x0000001f08020819 */ /* 0x000fe400000006ff */
[----:B------:R-:W-:Y:S01]  /*3490*/  SHF.L.U32 R0, R11, 0x1f, RZ ;  /* 0x0000001f0b007819 */ /* 0x000fe200000006ff */
[----:B------:R-:W-:Y:S01]  /*34a0*/  @!PT LDS RZ, [RZ] ;  /* 0x00000000fffff984 */ /* 0x000fe20000000800 */
[----:B------:R-:W-:Y:S01]  /*34b0*/  @!PT LDS RZ, [RZ] ;  /* 0x00000000fffff984 */ /* 0x000fe20000000800 */
[----:B------:R-:W-:Y:S01]  /*34c0*/  @!PT LDS RZ, [RZ] ;  /* 0x00000000fffff984 */ /* 0x000fe20000000800 */
[----:B------:R-:W-:Y:S01]  /*34d0*/  @!PT LDS RZ, [RZ] ;  /* 0x00000000fffff984 */ /* 0x000fe20000000800 */
[----:B------:R2:W-:Y:S06]  /*34e0*/  MEMBAR.ALL.CTA ;  /* 0x0000000000007992 */ /* 0x0005ec0000008000 */
[----:B--2---:R-:W2:Y:S02]  /*34f0*/  FENCE.VIEW.ASYNC.S ;  /* 0x00000000000073c6 */ /* 0x004ea40000000000 */
[----:B--2---:R2:W-:Y:S01]  /*3500*/  SYNCS.ARRIVE.TRANS64.RED.A1T0 RZ, [R3+URZ], RZ ;  /* 0x000000ff03ff79a7 */ /* 0x0045e200081004ff */
[----:B------:R2:W3:Y:S01]  /*3510*/  @P0 SYNCS.PHASECHK.TRANS64.TRYWAIT P2, [UR4], R2 ;  /* 0x00000002ff0005a7 */ /* 0x0004e20008041104 */
[----:B------:R-:W-:Y:S01]  /*3520*/  ULEA.HI UR4, UR45, UR45, URZ, 0x1 ;  /* 0x0000002d2d047291 */ /* 0x000fe2000f8f08ff */
[----:B-1----:R-:W-:-:S03]  /*3530*/  LOP3.LUT P1, RZ, R6, 0x1, RZ, 0xc0, !PT ;  /* 0x0000000106ff7812 */ /* 0x002fc6000782c0ff */
[----:B------:R-:W-:Y:S02]  /*3540*/  USHF.L.U32 UR5, UR4, 0x7, URZ ;  /* 0x0000000704057899 */ /* 0x000fe400080006ff */
[----:B------:R-:W-:Y:S02]  /*3550*/  ULOP3.LUT UR36, UR4, 0xffe, URZ, 0xc0, !UPT ;  /* 0x00000ffe04247892 */ /* 0x000fe4000f8ec0ff */
[----:B------:R-:W-:Y:S02]  /*3560*/  ULOP3.LUT UR4, UR5, 0xffffff00, URZ, 0xc0, !UPT ;  /* 0xffffff0005047892 */ /* 0x000fe4000f8ec0ff */
[----:B------:R-:W-:Y:S02]  /*3570*/  UIADD3 UR36, UPT, UPT, -UR36, UR45, URZ ;  /* 0x0000002d24247290 */ /* 0x000fe4000fffe1ff */
[----:B------:R-:W-:Y:S01]  /*3580*/  UIADD3 UR4, UPT, UPT, UR65, UR4, URZ ;  /* 0x0000000441047290 */ /* 0x000fe2000fffe0ff */
[----:B------:R-:W1:Y:S03]  /*3590*/  SYNCS.PHASECHK.TRANS64.TRYWAIT P0, [UR46+0xb0], R0 ;  /* 0x0000b000ff0075a7 */ /* 0x000e66000800112e */
[----:B------:R-:W-:Y:S01]  /*35a0*/  ULEA UR36, UR36, UR4, 0x14 ;  /* 0x0000000424247291 */ /* 0x000fe2000f8ea0ff */
[----:B-123--:R-:W-:Y:S11]  /*35b0*/  @!P0 BRA `(.L_x_59) ;  /* 0x00000064006c8947 */ /* 0x00eff60003800000 */
.L_x_149:
[----:B------:R-:W-:Y:S01]  /*35c0*/  IADD3 R10, PT, PT, R10, 0x1, RZ ;  /* 0x000000010a0a7810 */ /* 0x000fe20007ffe0ff */
[----:B------:R-:W-:Y:S06]  /*35d0*/  BRA.U !UP4, `(.L_x_60) ;  /* 0x000000050c107547 */ /* 0x000fec000b800000 */
[----:B------:R-:W-:Y:S01]  /*35e0*/  UPLOP3.LUT UP2, UPT, UPT, UPT, UPT, 0x40, 0x4 ;  /* 0x000000000004789c */ /* 0x000fe20003f4e870 */
[----:B------:R-:W-:Y:S01]  /*35f0*/  UMOV UR38, UR64 ;  /* 0x0000004000267c82 */ /* 0x000fe20008000000 */
[----:B------:R-:W-:Y:S01]  /*3600*/  UMOV UR37, UR47 ;  /* 0x0000002f00257c82 */ /* 0x000fe20008000000 */
[----:B------:R-:W-:-:S08]  /*3610*/  UMOV UR5, UR39 ;  /* 0x0000002700057c82 */ /* 0x000fd00008000000 */
.L_x_63:
[----:B------:R-:W-:Y:S02]  /*3620*/  UIADD3 UR38, UPT, UPT, UR38, 0x1, URZ ;  /* 0x0000000126267890 */ /* 0x000fe4000fffe0ff */
[----:B------:R-:W-:Y:S02]  /*3630*/  ULEA UR7, UR5, UR41, 0x3 ;  /* 0x0000002905077291 */ /* 0x000fe4000f8e18ff */
[----:B------:R-:W-:Y:S01]  /*3640*/  UISETP.NE.AND UP3, UPT, UR38, URZ, UPT ;  /* 0x000000ff2600728c */ /* 0x000fe2000bf65270 */
[----:B--23--:R-:W-:Y:S10]  /*3650*/  @P2 BRA `(.L_x_61) ;  /* 0x00000000000c2947 */ /* 0x00cff40003800000 */
[----:B-1----:R-:W-:Y:S04]  /*3660*/  SHF.L.U32 R3, R8, 0x1f, RZ ;  /* 0x0000001f08037819 */ /* 0x002fe800000006ff */
[----:B------:R-:W1:Y:S02]  /*3670*/  SYNCS.PHASECHK.TRANS64.TRYWAIT P0, [UR7], R3 ;  /* 0x00000003ff0075a7 */ /* 0x000e640008001107 */
[----:B-1----:R-:W-:Y:S05]  /*3680*/  @!P0 BRA `(.L_x_62) ;  /* 0x0000006400508947 */ /* 0x002fea0003800000 */
.L_x_61:
[----:B------:R-:W-:Y:S01]  /*3690*/  UISETP.NE.AND UP0, UPT, UR37, 0x1, UPT ;  /* 0x000000012500788c */ /* 0x000fe2000bf05270 */
[----:B------:R-:W-:Y:S01]  /*36a0*/  PLOP3.LUT P2, PT, PT, PT, PT, 0x80, 0x8 ;  /* 0x000000000008781c */ /* 0x000fe20003f4f070 */
[----:B------:R-:W-:Y:S02]  /*36b0*/  UIADD3 UR4, UPT, UPT, UR5, 0x1, URZ ;  /* 0x0000000105047890 */ /* 0x000fe4000fffe0ff */
[----:B------:R-:W-:Y:S02]  /*36c0*/  UIADD3 UR40, UPT, UPT, UR7, 0x10, URZ ;  /* 0x0000001007287890 */ /* 0x000fe4000fffe0ff */
[----:B------:R-:W-:Y:S01]  /*36d0*/  UISETP.NE.AND UP1, UPT, UR4, 0x2, UPT ;  /* 0x000000020400788c */ /* 0x000fe2000bf25270 */
[----:B------:R-:W-:Y:S01]  /*36e0*/  PLOP3.LUT P0, PT, PT, PT, UP0, 0x80, 0x8 ;  /* 0x000000000008781c */ /* 0x000fe20003f0f008 */
[----:B------:R-:W-:Y:S02]  /*36f0*/  UIADD3 UR37, UPT, UPT, UR37, -0x1, URZ ;  /* 0xffffffff25257890 */ /* 0x000fe4000fffe0ff */
[----:B------:R-:W-:Y:S02]  /*3700*/  USEL UR6, URZ, 0x1, UP1 ;  /* 0x00000001ff067887 */ /* 0x000fe40008800000 */
[----:B------:R-:W-:Y:S01]  /*3710*/  USEL UR39, UR4, URZ, UP1 ;  /* 0x000000ff04277287 */ /* 0x000fe20008800000 */
[----:B------:R-:W-:Y:S01]  /*3720*/  UMOV UR7, 0x40004040 ;  /* 0x4000404000077882 */ /* 0x000fe20000000000 */
[----:B------:R-:W-:Y:S02]  /*3730*/  UMOV UR35, 0x40004040 ;  /* 0x4000404000237882 */ /* 0x000fe40000000000 */
[----:B------:R-:W-:Y:S01]  /*3740*/  @UP0 ULEA UR4, UR39, UR41, 0x3 ;  /* 0x0000002927040291 */ /* 0x000fe2000f8e18ff */
[----:B------:R-:W-:Y:S01]  /*3750*/  LOP3.LUT R8, R8, UR6, RZ, 0x3c, !PT ;  /* 0x0000000608087c12 */ /* 0x000fe2000f8e3cff */
[----:B------:R-:W-:Y:S01]  /*3760*/  ULEA UR6, UR5, UR44, 0xc ;  /* 0x0000002c05067291 */ /* 0x000fe2000f8e60ff */
[----:B------:R-:W-:Y:S02]  /*3770*/  UMOV UR33, 0x40004040 ;  /* 0x4000404000217882 */ /* 0x000fe40000000000 */
[----:B-1----:R-:W-:Y:S01]  /*3780*/  @P0 SHF.L.U32 R0, R8, 0x1f, RZ ;  /* 0x0000001f08000819 */ /* 0x002fe200000006ff */
[----:B------:R-:W-:Y:S02]  /*3790*/  UIADD3 UR34, UPT, UPT, UR6, 0x2, URZ ;  /* 0x0000000206227890 */ /* 0x000fe4000fffe0ff */
[----:B------:R-:W-:Y:S01]  /*37a0*/  UIADD3 UR30, UPT, UPT, UR6, 0x4, URZ ;  /* 0x00000004061e7890 */ /* 0x000fe2000fffe0ff */
[----:B------:R2:W3:Y:S01]  /*37b0*/  @P0 SYNCS.PHASECHK.TRANS64.TRYWAIT P2, [UR4], R0 ;  /* 0x00000000ff0005a7 */ /* 0x0004e20008041104 */
[----:B------:R-:W-:Y:S02]  /*37c0*/  ULEA UR4, UR5, UR43, 0xa ;  /* 0x0000002b05047291 */ /* 0x000fe4000f8e50ff */
[----:B------:R-:W-:Y:S02]  /*37d0*/  UIADD3 UR26, UPT, UPT, UR6, 0x6, URZ ;  /* 0x00000006061a7890 */ /* 0x000fe4000fffe0ff */
        /* <DEDUP_REMOVED lines=10> */
[----:B------:R-:W-:Y:S01]  /*3880*/  UIADD3 UR8, UPT, UPT, UR4, 0x206, URZ ;  /* 0x0000020604087890 */ /* 0x000fe2000fffe0ff */
[----:B------:R-:W-:Y:S01]  /*3890*/  UMOV UR5, 0x40004040 ;  /* 0x4000404000057882 */ /* 0x000fe20000000000 */
[----:B------:R-:W-:Y:S01]  /*38a0*/  UMOV UR31, 0x40004040 ;  /* 0x40004040001f7882 */ /* 0x000fe20000000000 */
[----:B------:R1:W-:Y:S01]  /*38b0*/  UTCHMMA gdesc[UR4], gdesc[UR6], tmem[UR36], tmem[UR62], idesc[UR63], UP2 ;  /* 0x00ff3e06040075ea */ /* 0x0003e20009000024 */
[----:B------:R-:W-:Y:S01]  /*38c0*/  UPLOP3.LUT UP2, UPT, UPT, UPT, UPT, 0x80, 0x8 ;  /* 0x000000000008789c */ /* 0x000fe20003f4f070 */
[----:B------:R2:W-:Y:S01]  /*38d0*/  UTCHMMA gdesc[UR32], gdesc[UR34], tmem[UR36], tmem[UR60], idesc[UR61], UPT ;  /* 0x00ff3c22200075ea */ /* 0x0005e2000b800024 */
[----:B------:R-:W-:Y:S01]  /*38e0*/  UMOV UR29, 0x40004040 ;  /* 0x40004040001d7882 */ /* 0x000fe20000000000 */
[----:B------:R-:W-:Y:S01]  /*38f0*/  UMOV UR27, 0x40004040 ;  /* 0x40004040001b7882 */ /* 0x000fe20000000000 */
        /* <DEDUP_REMOVED lines=12> */
[----:B------:R-:W-:Y:S01]  /*39c0*/  UMOV UR9, 0x40004040 ;  /* 0x4000404000097882 */ /* 0x000fe20000000000 */
[----:B------:R2:W-:Y:S01]  /*39d0*/  UTCHMMA gdesc[UR12], gdesc[UR14], tmem[UR36], tmem[UR50], idesc[UR51], UPT ;  /* 0x00ff320e0c0075ea */ /* 0x0005e2000b800024 */
[----:B------:R2:W-:Y:S01]  /*39e0*/  UTCHMMA gdesc[UR8], gdesc[UR10], tmem[UR36], tmem[UR48], idesc[UR49], UPT ;  /* 0x00ff300a080075ea */ /* 0x0005e2000b800024 */
[----:B------:R2:W-:Y:S01]  /*39f0*/  UTCBAR.MULTICAST [UR40], URZ, UR42 ;  /* 0x000000ff280073e9 */ /* 0x0005e2000800082a */
[----:B-1----:R-:W-:Y:S01]  /*3a00*/  UMOV UR5, UR39 ;  /* 0x0000002700057c82 */ /* 0x002fe20008000000 */
[----:B------:R-:W-:Y:S05]  /*3a10*/  BRA.U UP3, `(.L_x_63) ;  /* 0xfffffffd03007547 */ /* 0x000fea000b83ffff */
.L_x_60:
[----:B------:R-:W-:Y:S01]  /*3a20*/  UIADD3 UR4, UPT, UPT, UR45, 0x1, URZ ;  /* 0x000000012d047890 */ /* 0x000fe2000fffe0ff */
[C---:B------:R-:W-:Y:S01]  /*3a30*/  ISETP.NE.AND P0, PT, R10.reuse, 0x2, PT ;  /* 0x000000020a00780c */ /* 0x040fe20003f05270 */
[----:B------:R-:W-:Y:S02]  /*3a40*/  UIADD3 UR5, UPT, UPT, UR46, 0x90, URZ ;  /* 0x000000902e057890 */ /* 0x000fe4000fffe0ff */
[----:B------:R-:W-:Y:S01]  /*3a50*/  UISETP.NE.AND UP0, UPT, UR4, 0x4, UPT ;  /* 0x000000040400788c */ /* 0x000fe2000bf05270 */
[----:B-12---:R-:W-:Y:S02]  /*3a60*/  SEL R0, RZ, 0x1, P0 ;  /* 0x00000001ff007807 */ /* 0x006fe40000000000 */
[----:B------:R-:W-:Y:S01]  /*3a70*/  SEL R10, R10, RZ, P0 ;  /* 0x000000ff0a0a7207 */ /* 0x000fe20000000000 */
[----:B------:R-:W-:Y:S01]  /*3a80*/  USEL UR6, URZ, 0x1, UP0 ;  /* 0x00000001ff067887 */ /* 0x000fe20008000000 */
[----:B------:R-:W-:Y:S01]  /*3a90*/  LOP3.LUT R9, R9, R0, RZ, 0x3c, !PT ;  /* 0x0000000009097212 */ /* 0x000fe200078e3cff */
[----:B------:R-:W-:Y:S01]  /*3aa0*/  USEL UR45, UR4, URZ, UP0 ;  /* 0x000000ff042d7287 */ /* 0x000fe20008000000 */
[----:B------:R1:W-:Y:S03]  /*3ab0*/  UTCBAR [UR5], URZ ;  /* 0x000000ff050073e9 */ /* 0x0003e600080000ff */
[----:B------:R-:W-:Y:S01]  /*3ac0*/  LOP3.LUT R11, R11, UR6, RZ, 0x3c, !PT ;  /* 0x000000060b0b7c12 */ /* 0x000fe2000f8e3cff */
[----:B------:R-:W-:Y:S07]  /*3ad0*/  @P1 BRA `(.L_x_64) ;  /* 0xfffffff800381947 */ /* 0x000fee000383ffff */
[----:B------:R-:W2:Y:S01]  /*3ae0*/  S2UR UR8, SR_CgaCtaId ;  /* 0x00000000000879c3 */ /* 0x000ea20000008800 */
[----:B------:R-:W-:Y:S01]  /*3af0*/  ELECT P0, URZ, PT ;  /* 0x0000000000ff782f */ /* 0x000fe20003800000 */
[----:B------:R-:W-:Y:S01]  /*3b00*/  IMAD.MOV.U32 R0, RZ, RZ, 0x1 ;  /* 0x00000001ff007424 */ /* 0x000fe200078e00ff */
[----:B------:R-:W-:Y:S01]  /*3b10*/  UIADD3 UR41, UPT, UPT, UR41, 0xb0, URZ ;  /* 0x000000b029297890 */ /* 0x000fe2000fffe0ff */
[----:B------:R-:W-:Y:S01]  /*3b20*/  SHF.L.U32 R3, R11, 0x1f, RZ ;  /* 0x0000001f0b037819 */ /* 0x000fe200000006ff */
[----:B------:R-:W-:-:S03]  /*3b30*/  UMOV UR4, 0x40 ;  /* 0x0000004000047882 */ /* 0x000fc60000000000 */
[----:B------:R-:W-:Y:S01]  /*3b40*/  UVIRTCOUNT.DEALLOC.SMPOOL 0x80 ;  /* 0x000000800000784c */ /* 0x000fe20000000000 */
[----:B--2---:R-:W-:Y:S02]  /*3b50*/  ULEA UR8, UR8, UR4, 0x18 ;  /* 0x0000000408087291 */ /* 0x004fe4000f8ec0ff */
[----:B------:R-:W-:-:S07]  /*3b60*/  ULEA UR4, UR45, UR41, 0x3 ;  /* 0x000000292d047291 */ /* 0x000fce000f8e18ff */
[----:B------:R2:W-:Y:S02]  /*3b70*/  @P0 STS.U8 [UR8+0x1c], R0 ;  /* 0x00001c00ff000988 */ /* 0x0005e40008000008 */
[----:B------:R-:W4:Y:S02]  /*3b80*/  SYNCS.PHASECHK.TRANS64.TRYWAIT P0, [UR4], R3 ;  /* 0x00000003ff0075a7 */ /* 0x000f240008001104 */
[----:B--2-4-:R-:W-:Y:S05]  /*3b90*/  @!P0 BRA `(.L_x_65) ;  /* 0x0000006000248947 */ /* 0x014fea0003800000 */
.L_x_152:
[----:B------:R-:W-:-:S04]  /*3ba0*/  UIADD3 UR4, UPT, UPT, UR45, 0x1, URZ ;  /* 0x000000012d047890 */ /* 0x000fc8000fffe0ff */
[----:B------:R-:W-:-:S04]  /*3bb0*/  UISETP.NE.AND UP0, UPT, UR4, 0x4, UPT ;  /* 0x000000040400788c */ /* 0x000fc8000bf05270 */
[----:B------:R-:W-:Y:S02]  /*3bc0*/  USEL UR6, URZ, 0x1, UP0 ;  /* 0x00000001ff067887 */ /* 0x000fe40008000000 */
[----:B------:R-:W-:-:S04]  /*3bd0*/  USEL UR4, UR4, URZ, UP0 ;  /* 0x000000ff04047287 */ /* 0x000fc80008000000 */
[----:B-1----:R-:W-:Y:S01]  /*3be0*/  ULEA UR5, UR4, UR41, 0x3 ;  /* 0x0000002904057291 */ /* 0x002fe2000f8e18ff */
[----:B------:R-:W-:-:S04]  /*3bf0*/  LOP3.LUT R2, R11, UR6, RZ, 0x3c, !PT ;  /* 0x000000060b027c12 */ /* 0x000fc8000f8e3cff */
[----:B--2---:R-:W-:-:S04]  /*3c00*/  SHF.L.U32 R3, R2, 0x1f, RZ ;  /* 0x0000001f02037819 */ /* 0x004fc800000006ff */
[----:B------:R-:W1:Y:S02]  /*3c10*/  SYNCS.PHASECHK.TRANS64.TRYWAIT P0, [UR5], R3 ;  /* 0x00000003ff0075a7 */ /* 0x000e640008001105 */
[----:B-1----:R-:W-:Y:S05]  /*3c20*/  @!P0 BRA `(.L_x_66) ;  /* 0x0000006000188947 */ /* 0x002fea0003800000 */
.L_x_154:
[----:B------:R-:W-:-:S04]  /*3c30*/  UIADD3 UR4, UPT, UPT, UR4, 0x1, URZ ;  /* 0x0000000104047890 */ /* 0x000fc8000fffe0ff */
[----:B------:R-:W-:-:S04]  /*3c40*/  UISETP.NE.AND UP0, UPT, UR4, 0x4, UPT ;  /* 0x000000040400788c */ /* 0x000fc8000bf05270 */
[----:B------:R-:W-:Y:S02]  /*3c50*/  USEL UR6, URZ, 0x1, UP0 ;  /* 0x00000001ff067887 */ /* 0x000fe40008000000 */
[----:B------:R-:W-:-:S04]  /*3c60*/  USEL UR4, UR4, URZ, UP0 ;  /* 0x000000ff04047287 */ /* 0x000fc80008000000 */
[----:B------:R-:W-:Y:S01]  /*3c70*/  ULEA UR5, UR4, UR41, 0x3 ;  /* 0x0000002904057291 */ /* 0x000fe2000f8e18ff */
[----:B------:R-:W-:-:S04]  /*3c80*/  LOP3.LUT R2, R2, UR6, RZ, 0x3c, !PT ;  /* 0x0000000602027c12 */ /* 0x000fc8000f8e3cff */
[----:B-1----:R-:W-:-:S04]  /*3c90*/  SHF.L.U32 R3, R2, 0x1f, RZ ;  /* 0x0000001f02037819 */ /* 0x002fc800000006ff */
[----:B------:R-:W1:Y:S02]  /*3ca0*/  SYNCS.PHASECHK.TRANS64.TRYWAIT P0, [UR5], R3 ;  /* 0x00000003ff0075a7 */ /* 0x000e640008001105 */
[----:B-1----:R-:W-:Y:S05]  /*3cb0*/  @!P0 BRA `(.L_x_67) ;  /* 0x00000060000c8947 */ /* 0x002fea0003800000 */
.L_x_156:
[----:B------:R-:W-:-:S04]  /*3cc0*/  UIADD3 UR4, UPT, UPT, UR4, 0x1, URZ ;  /* 0x0000000104047890 */ /* 0x000fc8000fffe0ff */
[----:B------:R-:W-:-:S04]  /*3cd0*/  UISETP.NE.AND UP0, UPT, UR4, 0x4, UPT ;  /* 0x000000040400788c */ /* 0x000fc8000bf05270 */
[----:B------:R-:W-:Y:S02]  /*3ce0*/  USEL UR5, URZ, 0x1, UP0 ;  /* 0x00000001ff057887 */ /* 0x000fe40008000000 */
[----:B------:R-:W-:-:S04]  /*3cf0*/  USEL UR4, UR4, URZ, UP0 ;  /* 0x000000ff04047287 */ /* 0x000fc80008000000 */
[----:B------:R-:W-:Y:S01]  /*3d00*/  ULEA UR4, UR4, UR41, 0x3 ;  /* 0x0000002904047291 */ /* 0x000fe2000f8e18ff */
[----:B-1----:R-:W-:-:S04]  /*3d10*/  LOP3.LUT R3, R2, UR5, RZ, 0x3c, !PT ;  /* 0x0000000502037c12 */ /* 0x002fc8000f8e3cff */
[----:B------:R-:W-:-:S04]  /*3d20*/  SHF.L.U32 R3, R3, 0x1f, RZ ;  /* 0x0000001f03037819 */ /* 0x000fc800000006ff */
[----:B------:R-:W1:Y:S02]  /*3d30*/  SYNCS.PHASECHK.TRANS64.TRYWAIT P0, [UR4], R3 ;  /* 0x00000003ff0075a7 */ /* 0x000e640008001104 */
[----:B-1----:R-:W-:Y:S05]  /*3d40*/  @!P0 BRA `(.L_x_68) ;  /* 0x0000006000008947 */ /* 0x002fea0003800000 */
.L_x_158:
[----:B------:R-:W-:Y:S01]  /*3d50*/  NOP ;  /* 0x0000000000007918 */ /* 0x000fe20000000000 */
[----:B-1----:R-:W1:Y:S01]  /*3d60*/  LDS R0, [UR8+0x14] ;  /* 0x00001408ff007984 */ /* 0x002e620008000800 */
[----:B------:R-:W-:Y:S01]  /*3d70*/  ULOP3.LUT UR4, UR65, 0xffff, URZ, 0xc0, !UPT ;  /* 0x0000ffff41047892 */ /* 0x000fe2000f8ec0ff */
[----:B------:R-:W-:Y:S01]  /*3d80*/  UMOV UR5, 0xffff ;  /* 0x0000ffff00057882 */ /* 0x000fe20000000000 */
[----:B------:R-:W-:Y:S02]  /*3d90*/  UMOV UR6, 0x1 ;  /* 0x0000000100067882 */ /* 0x000fe40000000000 */
[----:B------:R-:W-:-:S04]  /*3da0*/  USHF.R.U32.HI UR4, URZ, 0x5, UR4 ;  /* 0x00000005ff047899 */ /* 0x000fc80008011604 */
[----:B------:R-:W-:Y:S02]  /*3db0*/  USHF.L.U32 UR5, UR5, UR4, URZ ;  /* 0x0000000405057299 */ /* 0x000fe400080006ff */
[----:B------:R-:W-:-:S04]  /*3dc0*/  USHF.L.U32 UR4, UR6, UR4, URZ ;  /* 0x0000000406047299 */ /* 0x000fc800080006ff */
[----:B-1----:R-:W-:-:S04]  /*3dd0*/  LOP3.LUT R0, R0, UR5, RZ, 0xc0, !PT ;  /* 0x0000000500007c12 */ /* 0x002fc8000f8ec0ff */
[----:B------:R-:W-:-:S13]  /*3de0*/  ISETP.NE.AND P0, PT, R0, UR5, PT ;  /* 0x0000000500007c0c */ /* 0x000fda000bf05270 */
[----:B------:R-:W-:Y:S05]  /*3df0*/  @P0 BRA `(.L_x_69) ;  /* 0x0000000000580947 */ /* 0x000fea0003800000 */
[----:B------:R-:W1:Y:S02]  /*3e00*/  LDS R0, [UR8+0x18] ;  /* 0x00001808ff007984 */ /* 0x000e640008000800 */
[----:B-1----:R-:W-:-:S04]  /*3e10*/  LOP3.LUT R0, R0, UR4, RZ, 0xc0, !PT ;  /* 0x0000000400007c12 */ /* 0x002fc8000f8ec0ff */
[----:B------:R-:W-:-:S13]  /*3e20*/  ISETP.NE.AND P0, PT, R0, UR4, PT ;  /* 0x0000000400007c0c */ /* 0x000fda000bf05270 */
[----:B------:R-:W-:Y:S05]  /*3e30*/  @P0 BRA `(.L_x_70) ;  /* 0x00000000003c0947 */ /* 0x000fea0003800000 */
[----:B------:R-:W1:Y:S01]  /*3e40*/  S2R R2, SR_LANEID ;  /* 0x0000000000027919 */ /* 0x000e620000000000 */
[----:B------:R-:W-:Y:S01]  /*3e50*/  ULOP3.LUT UR5, URZ, UR5, URZ, 0x33, !UPT ;  /* 0x00000005ff057292 */ /* 0x000fe2000f8e33ff */
[----:B------:R-:W-:Y:S01]  /*3e60*/  LOP3.LUT R4, RZ, UR4, RZ, 0x33, !PT ;  /* 0x00000004ff047c12 */ /* 0x000fe2000f8e33ff */
[----:B------:R-:W-:Y:S02]  /*3e70*/  VOTEU.ANY UR4, UPT, PT ;  /* 0x0000000000047886 */ /* 0x000fe400038e0100 */
[----:B------:R-:W-:Y:S01]  /*3e80*/  UFLO.U32 UR4, UR4 ;  /* 0x00000004000472bd */ /* 0x000fe200080e0000 */
[----:B------:R-:W2:Y:S01]  /*3e90*/  REDUX UR6, R4 ;  /* 0x00000000040673c4 */ /* 0x000ea20000000000 */
[----:B------:R-:W-:-:S06]  /*3ea0*/  IMAD.U32 R0, RZ, RZ, UR5 ;  /* 0x00000005ff007e24 */ /* 0x000fcc000f8e00ff */
[----:B------:R4:W-:Y:S01]  /*3eb0*/  UTCATOMSWS.AND URZ, UR5 ;  /* 0x0000000500ff79e3 */ /* 0x0009e20008000000 */
[----:B------:R-:W3:Y:S01]  /*3ec0*/  REDUX UR7, R0 ;  /* 0x00000000000773c4 */ /* 0x000ee20000000000 */
[----:B-1----:R-:W-:Y:S01]  /*3ed0*/  ISETP.EQ.U32.AND P0, PT, R2, UR4, PT ;  /* 0x0000000402007c0c */ /* 0x002fe2000bf02070 */
[----:B--2---:R-:W-:Y:S01]  /*3ee0*/  IMAD.U32 R2, RZ, RZ, UR6 ;  /* 0x00000006ff027e24 */ /* 0x004fe2000f8e00ff */
[----:B---3--:R-:W-:-:S11]  /*3ef0*/  MOV R3, UR7 ;  /* 0x0000000700037c02 */ /* 0x008fd60008000f00 */
[----:B------:R4:W-:Y:S04]  /*3f00*/  @P0 ATOMS.AND RZ, [UR8+0x14], R3 ;  /* 0x00001403ffff098c */ /* 0x0009e8000a800008 */
[----:B------:R4:W-:Y:S01]  /*3f10*/  @P0 ATOMS.AND RZ, [UR8+0x18], R2 ;  /* 0x00001802ffff098c */ /* 0x0009e2000a800008 */
[----:B------:R-:W-:Y:S05]  /*3f20*/  BRA `(.L_x_71) ;  /* 0x0000000000147947 */ /* 0x000fea0003800000 */
.L_x_70:
[----:B------:R-:W-:Y:S02]  /*3f30*/  MOV R2, 0x3f50 ;  /* 0x00003f5000027802 */ /* 0x000fe40000000f00 */
[----:B---3-5:R-:W-:Y:S05]  /*3f40*/  CALL.REL.NOINC `($__internal_0_$__cuda_sm10x_tcgen05_guardrail_trap_col_being_dealloced_not_returned_by_alloc) ;  /* 0x0000006000e87944 */ /* 0x028fea0003c00000 */
[----:B------:R-:W-:Y:S05]  /*3f50*/  BRA `(.L_x_71) ;  /* 0x0000000000087947 */ /* 0x000fea0003800000 */
.L_x_69:
[----:B------:R-:W-:Y:S02]  /*3f60*/  MOV R2, 0x3f80 ;  /* 0x00003f8000027802 */ /* 0x000fe40000000f00 */
[----:B---3-5:R-:W-:Y:S05]  /*3f70*/  CALL.REL.NOINC `($__internal_2_$__cuda_sm10x_tcgen05_guardrail_trap_unallocated_columns_being_dealloced) ;  /* 0x0000006000f47944 */ /* 0x028fea0003c00000 */
.L_x_71:
[----:B------:R-:W-:Y:S01]  /*3f80*/  NOP ;  /* 0x0000000000007918 */ /* 0x000fe20000000000 */
[----:B----4-:R-:W-:Y:S05]  /*3f90*/  EXIT ;  /* 0x000000000000794d */ /* 0x010fea0003800000 */
.L_x_53:
[----:B------:R-:W-:-:S09]  /*3fa0*/  UISETP.NE.OR UP0, UPT, UR18, 0x3, !UP3 ;  /* 0x000000031200788c */ /* 0x000fd2000df05670 */
[----:B------:R-:W-:Y:S05]  /*3fb0*/  BRA.U UP0, `(.L_x_72) ;  /* 0x0000001100807547 */ /* 0x000fea000b800000 */
[----:B------:R-:W2:Y:S01]  /*3fc0*/  LDCU.64 UR4, c[0x0][0x888] ;  /* 0x00011100ff0477ac */ /* 0x000ea20008000a00 */
[----:B------:R-:W3:Y:S01]  /*3fd0*/  LDC.64 R12, c[0x0][0x348] ;  /* 0x0000d200ff0c7b82 */ /* 0x000ee20000000a00 */
[----:B------:R-:W-:Y:S02]  /*3fe0*/  HFMA2 R9, -RZ, RZ, 0, 0 ;  /* 0x00000000ff097431 */ /* 0x000fe400000001ff */
[----:B------:R-:W-:Y:S01]  /*3ff0*/  IMAD.MOV.U32 R11, RZ, RZ, 0x1 ;  /* 0x00000001ff0b7424 */ /* 0x000fe200078e00ff */
[----:B------:R-:W4:Y:S01]  /*4000*/  LDCU UR38, c[0x0][0x370] ;  /* 0x00006e00ff2677ac */ /* 0x000f220008000800 */
[----:B------:R-:W-:Y:S01]  /*4010*/  IMAD.MOV.U32 R10, RZ, RZ, RZ ;  /* 0x000000ffff0a7224 */ /* 0x000fe200078e00ff */
[----:B------:R-:W-:Y:S01]  /*4020*/  MOV R3, 0x2000 ;  /* 0x0000200000037802 */ /* 0x000fe20000000f00 */
[----:B------:R-:W4:Y:S01]  /*4030*/  LDCU.128 UR48, c[0x0][0xb10] ;  /* 0x00016200ff3077ac */ /* 0x000f220008000c00 */
[----:B------:R-:W1:Y:S01]  /*4040*/  LDCU UR37, c[0x0][0x374] ;  /* 0x00006e80ff2577ac */ /* 0x000e620008000800 */
[----:B------:R-:W1:Y:S01]  /*4050*/  LDCU.64 UR30, c[0x0][0x890] ;  /* 0x00011200ff1e77ac */ /* 0x000e620008000a00 */
[----:B------:R-:W1:Y:S01]  /*4060*/  LDCU UR15, c[0x0][0xb0c] ;  /* 0x00016180ff0f77ac */ /* 0x000e620008000800 */
[----:B--2---:R-:W-:Y:S01]  /*4070*/  UISETP.NE.U32.AND UP0, UPT, UR4, URZ, UPT ;  /* 0x000000ff0400728c */ /* 0x004fe2000bf05070 */
[----:B------:R-:W2:Y:S01]  /*4080*/  LDCU UR44, c[0x0][0xb20] ;  /* 0x00016400ff2c77ac */ /* 0x000ea20008000800 */
[----:B------:R-:W2:Y:S01]  /*4090*/  LDCU UR4, c[0x0][0xb30] ;  /* 0x00016600ff0477ac */ /* 0x000ea20008000800 */
[----:B------:R-:W-:Y:S01]  /*40a0*/  UMOV UR21, 0x400 ;  /* 0x0000040000157882 */ /* 0x000fe20000000000 */
[----:B----4-:R-:W-:-:S02]  /*40b0*/  UIMAD.WIDE.U32 UR6, UR38, UR48, URZ ;  /* 0x00000030260672a5 */ /* 0x010fc4000f8e00ff */
[----:B-1----:R-:W-:Y:S02]  /*40c0*/  UIMAD.WIDE.U32 UR8, UR37, UR51, URZ ;  /* 0x00000033250872a5 */ /* 0x002fe4000f8e00ff */
[----:B------:R-:W-:Y:S02]  /*40d0*/  ULEA UR21, UR47, UR21, 0x18 ;  /* 0x000000152f157291 */ /* 0x000fe4000f8ec0ff */
[----:B------:R-:W-:Y:S02]  /*40e0*/  USEL UR39, URZ, 0x1, UP6 ;  /* 0x00000001ff277887 */ /* 0x000fe4000b000000 */
[----:B------:R-:W-:Y:S02]  /*40f0*/  UISETP.NE.U32.AND UP6, UPT, UR30, URZ, UPT ;  /* 0x000000ff1e00728c */ /* 0x000fe4000bfc5070 */
[----:B------:R-:W-:Y:S02]  /*4100*/  UIADD3 UR40, UPT, UPT, UR21, 0x38, URZ ;  /* 0x0000003815287890 */ /* 0x000fe4000fffe0ff */
[----:B------:R-:W-:-:S02]  /*4110*/  UISETP.NE.AND.EX UP5, UPT, UR5, URZ, UPT, UP0 ;  /* 0x000000ff0500728c */ /* 0x000fc4000bfa5300 */
[----:B------:R-:W-:Y:S01]  /*4120*/  UISETP.NE.AND UP0, UPT, UR42, 0x1, UPT ;  /* 0x000000012a00788c */ /* 0x000fe2000bf05270 */
[----:B------:R-:W-:Y:S01]  /*4130*/  UMOV UR6, UR7 ;  /* 0x0000000700067c82 */ /* 0x000fe20008000000 */
[----:B------:R-:W-:Y:S01]  /*4140*/  UMOV UR41, UR9 ;  /* 0x0000000900297c82 */ /* 0x000fe20008000000 */
[----:B------:R-:W-:Y:S02]  /*4150*/  UISETP.NE.AND UP0, UPT, UR15, 0x1, UPT ;  /* 0x000000010f00788c */ /* 0x000fe4000bf05270 */
[----:B------:R-:W-:Y:S02]  /*4160*/  UPLOP3.LUT UP4, UPT, UPT, UPT, UPT, 0x40, 0x4 ;  /* 0x000000000004789c */ /* 0x000fe40003f8e870 */
[----:B------:R-:W-:Y:S01]  /*4170*/  UISETP.GE.AND UP2, UPT, UR42, 0x1, UPT ;  /* 0x000000012a00788c */ /* 0x000fe2000bf46270 */
[----:B------:R-:W1:Y:S01]  /*4180*/  LDCU.64 UR22, c[0x0][0xb28] ;  /* 0x00016500ff1677ac */ /* 0x000e620008000a00 */
[----:B------:R-:W-:Y:S02]  /*4190*/  UISETP.NE.AND.EX UP6, UPT, UR31, URZ, UPT, UP6 ;  /* 0x000000ff1f00728c */ /* 0x000fe4000bfc5360 */
[----:B------:R-:W-:-:S02]  /*41a0*/  UIADD3 UR33, UPT, UPT, UR21, 0x20, URZ ;  /* 0x0000002015217890 */ /* 0x000fc4000fffe0ff */
[----:B------:R-:W-:Y:S02]  /*41b0*/  UIADD3 UR25, UPT, UPT, UR21, 0x28, URZ ;  /* 0x0000002815197890 */ /* 0x000fe4000fffe0ff */
[----:B------:R-:W-:Y:S02]  /*41c0*/  UIADD3 UR17, UPT, UPT, UR21, 0x30, URZ ;  /* 0x0000003015117890 */ /* 0x000fe4000fffe0ff */
[----:B------:R-:W-:Y:S02]  /*41d0*/  UPRMT UR40, UR47, 0x654, UR40 ;  /* 0x000006542f287896 */ /* 0x000fe40008000028 */
[----:B------:R-:W-:Y:S02]  /*41e0*/  USHF.R.U32.HI UR43, URZ, UR49, UR6 ;  /* 0x00000031ff2b7299 */ /* 0x000fe40008011606 */
[----:B--2---:R-:W-:Y:S02]  /*41f0*/  USHF.R.U32.HI UR41, URZ, UR44, UR41 ;  /* 0x0000002cff297299 */ /* 0x004fe40008011629 */
[----:B------:R-:W-:-:S02]  /*4200*/  UISETP.NE.AND UP0, UPT, UR50, 0x1, UPT ;  /* 0x000000013200788c */ /* 0x000fc4000bf05270 */
[----:B---3--:R-:W-:-:S11]  /*4210*/  UISETP.NE.AND UP3, UPT, UR4, 0x1, UPT ;  /* 0x000000010400788c */ /* 0x008fd6000bf65270 */
.L_x_83:
[C---:B------:R-:W-:Y:S02]  /*4220*/  LEA R8, R10.reuse, UR21, 0x3 ;  /* 0x000000150a087c11 */ /* 0x040fe4000f8e18ff */
[----:B------:R-:W-:Y:S02]  /*4230*/  SHF.L.U32 R5, R9, 0x1f, RZ ;  /* 0x0000001f09057819 */ /* 0x000fe400000006ff */
[----:B------:R-:W-:Y:S02]  /*4240*/  LEA R6, R10, UR21, 0x4 ;  /* 0x000000150a067c11 */ /* 0x000fe4000f8e20ff */
[----:B--2---:R-:W2:Y:S02]  /*4250*/  SYNCS.PHASECHK.TRANS64.TRYWAIT P0, [R8+URZ+0x70], R5 ;  /* 0x00007005080075a7 */ /* 0x004ea400080011ff */
[----:B--2---:R-:W-:Y:S05]  /*4260*/  @!P0 BRA `(.L_x_73) ;  /* 0x0000005800d08947 */ /* 0x004fea0003800000 */
.L_x_159:
[----:B--2---:R-:W2:Y:S01]  /*4270*/  LDS.128 R4, [R6+0x100] ;  /* 0x0001000006047984 */ /* 0x004ea20000000c00 */
[----:B------:R-:W-:Y:S01]  /*4280*/  UISETP.GE.AND UP0, UPT, UR42, 0x1, UPT ;  /* 0x000000012a00788c */ /* 0x000fe2000bf06270 */
[----:B------:R-:W-:Y:S01]  /*4290*/  @!PT LDS RZ, [RZ] ;  /* 0x00000000fffff984 */ /* 0x000fe20000000800 */
[----:B------:R-:W-:Y:S01]  /*42a0*/  @!PT LDS RZ, [RZ] ;  /* 0x00000000fffff984 */ /* 0x000fe20000000800 */
[----:B------:R-:W-:Y:S01]  /*42b0*/  @!PT LDS RZ, [RZ] ;  /* 0x00000000fffff984 */ /* 0x000fe20000000800 */
[----:B------:R-:W-:Y:S01]  /*42c0*/  @!PT LDS RZ, [RZ] ;  /* 0x00000000fffff984 */ /* 0x000fe20000000800 */
[----:B------:R3:W-:Y:S06]  /*42d0*/  MEMBAR.ALL.CTA ;  /* 0x0000000000007992 */ /* 0x0007ec0000008000 */
[----:B---3--:R-:W3:Y:S01]  /*42e0*/  FENCE.VIEW.ASYNC.S ;  /* 0x00000000000073c6 */ /* 0x008ee20000000000 */
[----:B--2---:R-:W-:Y:S11]  /*42f0*/  LOP3.LUT P0, RZ, R6, 0x1, RZ, 0xc0, !PT ;  /* 0x0000000106ff7812 */ /* 0x004ff6000780c0ff */
[----:B------:R-:W-:Y:S02]  /*4300*/  @!UPT UIADD3 URZ, UPT, UPT, URZ, URZ, URZ ;  /* 0x000000fffffff290 */ /* 0x000fe4000fffe0ff */
[----:B---3--:R-:W-:Y:S01]  /*4310*/  VOTEU.ANY UP2, P0 ;  /* 0x0000000000ff7886 */ /* 0x008fe20000040100 */
[----:B------:R-:W-:Y:S11]  /*4320*/  PLOP3.LUT P0, PT, PT, PT, UP2, 0x80, 0x8 ;  /* 0x000000000008781c */ /* 0x000ff60003f0f028 */
[----:B------:R-:W-:Y:S02]  /*4330*/  @!UPT UIADD3 URZ, UPT, UPT, URZ, URZ, URZ ;  /* 0x000000fffffff290 */ /* 0x000fe4000fffe0ff */
[----:B------:R-:W-:Y:S02]  /*4340*/  @P0 SHF.R.U32.HI R0, RZ, 0x10, R5 ;  /* 0x00000010ff000819 */ /* 0x000fe40000011605 */
[----:B------:R-:W-:Y:S02]  /*4350*/  @P0 MOV R2, R4 ;  /* 0x0000000400020202 */ /* 0x000fe40000000f00 */
[----:B------:R-:W-:Y:S01]  /*4360*/  @P0 R2UR UR4, R0 ;  /* 0x00000000000402ca */ /* 0x000fe200000e0000 */
[----:B------:R-:W-:Y:S01]  /*4370*/  VIADD R0, R8, 0x80 ;  /* 0x0000008008007836 */ /* 0x000fe20000000000 */
[----:B------:R-:W-:Y:S02]  /*4380*/  @P0 LOP3.LUT R4, R5, 0xffff, RZ, 0xc0, !PT ;  /* 0x0000ffff05040812 */ /* 0x000fe400078ec0ff */
[----:B------:R-:W-:Y:S02]  /*4390*/  @P0 R2UR UR6, R2 ;  /* 0x00000000020602ca */ /* 0x000fe400000e0000 */
[----:B------:R-:W-:Y:S02]  /*43a0*/  PRMT R0, RZ, 0x654, R0 ;  /* 0x00000654ff007816 */ /* 0x000fe40000000000 */
[----:B------:R-:W-:Y:S02]  /*43b0*/  @P0 R2UR UR5, R4 ;  /* 0x00000000040502ca */ /* 0x000fe400000e0000 */
[----:B------:R2:W-:Y:S03]  /*43c0*/  SYNCS.ARRIVE.TRANS64.RED.A1T0 RZ, [R0+URZ], RZ ;  /* 0x000000ff00ff79a7 */ /* 0x0005e600081004ff */
[----:B------:R-:W-:Y:S04]  /*43d0*/  @UP2 UMOV UR29, UR4 ;  /* 0x00000004001d2c82 */ /* 0x000fe80008000000 */
[----:B------:R-:W-:Y:S04]  /*43e0*/  @UP2 UMOV UR14, UR6 ;  /* 0x00000006000e2c82 */ /* 0x000fe80008000000 */
[----:B------:R-:W-:Y:S01]  /*43f0*/  @UP2 UMOV UR13, UR5 ;  /* 0x00000005000d2c82 */ /* 0x000fe20008000000 */
[----:B------:R-:W-:Y:S05]  /*4400*/  BRA.U !UP0, `(.L_x_74) ;  /* 0x0000000108c07547 */ /* 0x000fea000b800000 */
[----:B------:R-:W-:Y:S02]  /*4410*/  UIMAD.WIDE.U32 UR18, UR13, UR51, URZ ;  /* 0x000000330d1272a5 */ /* 0x000fe4000f8e00ff */
[----:B------:R-:W-:Y:S02]  /*4420*/  UP2UR UR16, UPR, URZ, 0x4 ;  /* 0x00000004ff107883 */ /* 0x000fe40008000000 */
[----:B------:R-:W-:Y:S02]  /*4430*/  UISETP.NE.AND UP2, UPT, UR50, 0x1, UPT ;  /* 0x000000013200788c */ /* 0x000fe4000bf45270 */
[----:B------:R-:W-:Y:S02]  /*4440*/  UIMAD.WIDE.U32 UR26, UR14, UR48, URZ ;  /* 0x000000300e1a72a5 */ /* 0x000fe4000f8e00ff */
[----:B------:R-:W-:Y:S02]  /*4450*/  USEL UR4, UR37, UR41, !UP2 ;  /* 0x0000002925047287 */ /* 0x000fe4000d000000 */
[----:B------:R-:W-:Y:S02]  /*4460*/  UISETP.NE.AND UP0, UPT, UR15, 0x1, UPT ;  /* 0x000000010f00788c */ /* 0x000fe4000bf05270 */
[----:B------:R-:W-:Y:S02]  /*4470*/  UP2UR UR20, UPR, URZ, 0x2 ;  /* 0x00000002ff147883 */ /* 0x000fe40008000000 */
[----:B------:R-:W-:Y:S02]  /*4480*/  UISETP.NE.AND UP1, UPT, UR42, 0x1, UPT ;  /* 0x000000012a00788c */ /* 0x000fe4000bf25270 */
[----:B-1----:R-:W-:Y:S02]  /*4490*/  UIMAD.WIDE.U32 UR8, UR4, UR22, URZ ;  /* 0x00000016040872a5 */ /* 0x002fe4000f8e00ff */
[----:B------:R-:W-:Y:S01]  /*44a0*/  USEL UR7, UR38, UR43, !UP0 ;  /* 0x0000002b26077287 */ /* 0x000fe2000c000000 */
[----:B------:R-:W-:Y:S02]  /*44b0*/  UMOV UR5, UR19 ;  /* 0x0000001300057c82 */ /* 0x000fe40008000000 */
[----:B------:R-:W-:Y:S02]  /*44c0*/  USHF.R.U32.HI UR6, URZ, UR44, UR5 ;  /* 0x0000002cff067299 */ /* 0x000fe40008011605 */
[----:B------:R-:W-:Y:S02]  /*44d0*/  UIMAD.WIDE.U32 UR10, UR7, UR22, URZ ;  /* 0x00000016070a72a5 */ /* 0x000fe4000f8e00ff */
[----:B------:R-:W-:Y:S02]  /*44e0*/  USEL UR6, UR13, UR6, !UP2 ;  /* 0x000000060d067287 */ /* 0x000fe4000d000000 */
[----:B------:R-:W-:Y:S01]  /*44f0*/  UISETP.NE.AND UP2, UPT, UR16, URZ, UPT ;  /* 0x000000ff1000728c */ /* 0x000fe2000bf45270 */
[----:B------:R-:W-:Y:S02]  /*4500*/  UMOV UR5, UR27 ;  /* 0x0000001b00057c82 */ /* 0x000fe40008000000 */
[----:B------:R-:W-:Y:S03]  /*4510*/  USHF.R.U32.HI UR12, URZ, UR49, UR5 ;  /* 0x00000031ff0c7299 */ /* 0x000fe60008011605 */
[----:B------:R-:W-:Y:S02]  /*4520*/  UMOV UR5, UR9 ;  /* 0x0000000900057c82 */ /* 0x000fe40008000000 */
[----:B------:R-:W-:Y:S03]  /*4530*/  @UP1 USHF.R.U32.HI UR4, URZ, UR23, UR5 ;  /* 0x00000017ff041299 */ /* 0x000fe60008011605 */
[----:B------:R-:W-:Y:S01]  /*4540*/  UMOV UR5, UR11 ;  /* 0x0000000b00057c82 */ /* 0x000fe20008000000 */
[----:B------:R-:W-:Y:S02]  /*4550*/  UIMAD UR4, UR42, UR4, URZ ;  /* 0x000000042a0472a4 */ /* 0x000fe4000f8e02ff */
[----:B------:R-:W-:Y:S02]  /*4560*/  @UP1 USHF.R.U32.HI UR7, URZ, UR23, UR5 ;  /* 0x00000017ff071299 */ /* 0x000fe40008011605 */
[----:B------:R-:W-:Y:S02]  /*4570*/  USEL UR5, UR14, UR12, !UP0 ;  /* 0x0000000c0e057287 */ /* 0x000fe4000c000000 */
[----:B------:R-:W-:Y:S02]  /*4580*/  UIMAD.WIDE.U32 UR10, UR6, UR22, URZ ;  /* 0x00000016060a72a5 */ /* 0x000fe4000f8e00ff */
[----:B------:R-:W-:Y:S02]  /*4590*/  UIMAD UR8, UR42, UR7, URZ ;  /* 0x000000072a0872a4 */ /* 0x000fe4000f8e02ff */
[----:B------:R-:W-:Y:S03]  /*45a0*/  UISETP.GE.AND UP0, UPT, UR6, UR4, UPT ;  /* 0x000000040600728c */ /* 0x000fe6000bf06270 */
[----:B------:R-:W-:Y:S01]  /*45b0*/  UMOV UR4, UR11 ;  /* 0x0000000b00047c82 */ /* 0x000fe20008000000 */
[----:B------:R-:W-:Y:S02]  /*45c0*/  UISETP.GE.OR UP0, UPT, UR5, UR8, UP0 ;  /* 0x000000080500728c */ /* 0x000fe40008706670 */
[----:B------:R-:W-:Y:S02]  /*45d0*/  USHF.R.U32.HI UR4, URZ, UR23, UR4 ;  /* 0x00000017ff047299 */ /* 0x000fe40008011604 */
[----:B------:R-:W-:Y:S02]  /*45e0*/  UIMAD.WIDE.U32 UR8, UR5, UR22, URZ ;  /* 0x00000016050872a5 */ /* 0x000fe4000f8e00ff */
[----:B------:R-:W-:Y:S04]  /*45f0*/  USEL UR10, UR6, UR4, !UP1 ;  /* 0x00000004060a7287 */ /* 0x000fe8000c800000 */
[----:B------:R-:W-:Y:S01]  /*4600*/  UIADD3 UR11, UPT, UPT, -UR10, URZ, URZ ;  /* 0x000000ff0a0b7290 */ /* 0x000fe2000fffe1ff */
[----:B------:R-:W-:Y:S02]  /*4610*/  @!UP0 UMOV UR4, UR9 ;  /* 0x0000000900048c82 */ /* 0x000fe40008000000 */
[----:B------:R-:W-:Y:S02]  /*4620*/  @!UP0 USHF.R.U32.HI UR4, URZ, UR23, UR4 ;  /* 0x00000017ff048299 */ /* 0x000fe40008011604 */
[----:B------:R-:W-:Y:S02]  /*4630*/  UIMAD UR8, UR42, UR11, UR6 ;  /* 0x0000000b2a0872a4 */ /* 0x000fe4000f8e0206 */
[----:B------:R-:W-:Y:S02]  /*4640*/  @!UP0 USEL UR4, UR5, UR4, !UP1 ;  /* 0x0000000405048287 */ /* 0x000fe4000c800000 */
[----:B------:R-:W-:Y:S02]  /*4650*/  UISETP.NE.AND UP1, UPT, UR20, URZ, UPT ;  /* 0x000000ff1400728c */ /* 0x000fe4000bf25270 */
[----:B------:R-:W-:Y:S02]  /*4660*/  @!UP0 UIMAD UR8, UR7, UR8, UR4 ;  /* 0x00000008070882a4 */ /* 0x000fe4000f8e0204 */
[----:B------:R-:W-:Y:S02]  /*4670*/  @!UP0 UIADD3 UR9, UPT, UPT, UR10, -UR4, URZ ;  /* 0x800000040a098290 */ /* 0x000fe4000fffe0ff */
[----:B------:R-:W-:Y:S02]  /*4680*/  UIADD3 UR4, UPT, UPT, -UR5, URZ, URZ ;  /* 0x000000ff05047290 */ /* 0x000fe4000fffe1ff */
[----:B------:R-:W-:Y:S02]  /*4690*/  UIADD3 UR7, UPT, UPT, -UR6, URZ, URZ ;  /* 0x000000ff06077290 */ /* 0x000fe4000fffe1ff */
[----:B------:R-:W-:Y:S02]  /*46a0*/  @!UP0 UIMAD UR6, UR9, UR42, UR5 ;  /* 0x0000002a090682a4 */ /* 0x000fe4000f8e0205 */
[----:B------:R-:W-:Y:S02]  /*46b0*/  UIMAD UR14, UR15, UR4, UR14 ;  /* 0x000000040f0e72a4 */ /* 0x000fe4000f8e020e */
[----:B------:R-:W-:Y:S01]  /*46c0*/  UIMAD UR13, UR50, UR7, UR13 ;  /* 0x00000007320d72a4 */ /* 0x000fe2000f8e020d */
[----:B------:R-:W-:Y:S02]  /*46d0*/  @!UP0 UMOV UR5, UR8 ;  /* 0x0000000800058c82 */ /* 0x000fe40008000000 */
[----:B------:R-:W-:Y:S02]  /*46e0*/  UIMAD UR14, UR5, UR15, UR14 ;  /* 0x0000000f050e72a4 */ /* 0x000fe4000f8e020e */
[----:B------:R-:W-:Y:S11]  /*46f0*/  UIMAD UR13, UR6, UR50, UR13 ;  /* 0x00000032060d72a4 */ /* 0x000ff6000f8e020d */
[----:B------:R-:W-:Y:S01]  /*4700*/  @!UPT UIADD3 URZ, UPT, UPT, URZ, URZ, URZ ;  /* 0x000000fffffff290 */ /* 0x000fe2000fffe0ff */
.L_x_74:
[----:B------:R-:W3:Y:S01]  /*4710*/  @!UP3 LDCU.128 UR8, c[0x0][0xb10] ;  /* 0x00016200ff08b7ac */ /* 0x000ee20008000c00 */
[----:B------:R-:W-:Y:S02]  /*4720*/  ISETP.NE.U32.AND P0, PT, RZ, UR30, PT ;  /* 0x0000001eff007c0c */ /* 0x000fe4000bf05070 */
[----:B------:R-:W-:Y:S02]  /*4730*/  SHF.L.U32 R4, R11, 0x1f, RZ ;  /* 0x0000001f0b047819 */ /* 0x000fe400000006ff */
[----:B------:R-:W-:Y:S01]  /*4740*/  ISETP.NE.AND.EX P0, PT, RZ, UR31, PT, P0 ;  /* 0x0000001fff007c0c */ /* 0x000fe2000bf05300 */
[----:B------:R-:W4:Y:S01]  /*4750*/  @!UP3 LDCU UR5, c[0x0][0xb0c] ;  /* 0x00016180ff05b7ac */ /* 0x000f220008000800 */
[----:B------:R-:W-:Y:S02]  /*4760*/  USHF.L.U32 UR35, UR24, 0x6, URZ ;  /* 0x0000000618237899 */ /* 0x000fe400080006ff */
[----:B------:R-:W-:Y:S02]  /*4770*/  USHF.L.U32 UR34, UR28, 0x8, URZ ;  /* 0x000000081c227899 */ /* 0x000fe400080006ff */
[----:B---3--:R-:W-:Y:S07]  /*4780*/  UIMAD.WIDE.U32 UR6, UR14, UR8, URZ ;  /* 0x000000080e0672a5 */ /* 0x008fee000f8e00ff */
[----:B------:R-:W-:Y:S01]  /*4790*/  @!UP3 UMOV UR4, UR7 ;  /* 0x000000070004bc82 */ /* 0x000fe20008000000 */
[----:B----4-:R-:W-:Y:S02]  /*47a0*/  @!UP3 UISETP.NE.AND UP0, UPT, UR5, 0x1, UPT ;  /* 0x000000010500b88c */ /* 0x010fe4000bf05270 */
[----:B------:R-:W-:Y:S02]  /*47b0*/  @!UP3 USHF.R.U32.HI UR4, URZ, UR9, UR4 ;  /* 0x00000009ff04b299 */ /* 0x000fe40008011604 */
[----:B------:R-:W-:Y:S02]  /*47c0*/  UIMAD.WIDE.U32 UR6, UR13, UR11, URZ ;  /* 0x0000000b0d0672a5 */ /* 0x000fe4000f8e00ff */
[----:B------:R-:W-:Y:S02]  /*47d0*/  @!UP3 USEL UR8, UR14, UR4, !UP0 ;  /* 0x000000040e08b287 */ /* 0x000fe4000c000000 */
[----:B------:R-:W-:Y:S03]  /*47e0*/  @!UP3 UISETP.NE.AND UP0, UPT, UR10, 0x1, UPT ;  /* 0x000000010a00b88c */ /* 0x000fe6000bf05270 */
[----:B------:R-:W-:Y:S02]  /*47f0*/  @!UP3 UMOV UR6, UR7 ;  /* 0x000000070006bc82 */ /* 0x000fe40008000000 */
[----:B------:R-:W3:Y:S02]  /*4800*/  @!UP3 LDCU UR4, c[0x0][0xb20] ;  /* 0x00016400ff04b7ac */ /* 0x000ee40008000800 */
[----:B---3--:R-:W-:Y:S04]  /*4810*/  @!UP3 USHF.R.U32.HI UR6, URZ, UR4, UR6 ;  /* 0x00000004ff06b299 */ /* 0x008fe80008011606 */
[----:B------:R-:W-:Y:S04]  /*4820*/  @!UP3 USEL UR6, UR13, UR6, !UP0 ;  /* 0x000000060d06b287 */ /* 0x000fe8000c000000 */
[----:B------:R-:W-:Y:S02]  /*4830*/  @!UP3 UIADD3 UR4, UPT, UPT, -UR8, UR6, URZ ;  /* 0x000000060804b290 */ /* 0x000fe4000fffe1ff */
[----:B------:R-:W-:Y:S02]  /*4840*/  @!UP3 UIADD3 UR6, UPT, UPT, UR8, -UR6, URZ ;  /* 0x800000060806b290 */ /* 0x000fe4000fffe0ff */
[----:B------:R-:W-:Y:S02]  /*4850*/  @!UP3 UIMAD UR14, UR4, UR5, UR14 ;  /* 0x00000005040eb2a4 */ /* 0x000fe4000f8e020e */
[----:B------:R-:W-:Y:S01]  /*4860*/  @!UP3 UIMAD UR13, UR6, UR10, UR13 ;  /* 0x0000000a060db2a4 */ /* 0x000fe2000f8e020d */
[----:B------:R-:W-:Y:S11]  /*4870*/  BRA.U UP4, `(.L_x_75) ;  /* 0x0000000104107547 */ /* 0x000ff6000b800000 */
[----:B--2---:R-:W-:Y:S04]  /*4880*/  MOV R0, UR39 ;  /* 0x0000002700007c02 */ /* 0x004fe80008000f00 */
[----:B------:R-:W-:Y:S04]  /*4890*/  SHF.L.U32 R5, R0, 0x1f, RZ ;  /* 0x0000001f00057819 */ /* 0x000fe800000006ff */
[----:B------:R-:W2:Y:S02]  /*48a0*/  SYNCS.PHASECHK.TRANS64.TRYWAIT P1, [UR21+0x68], R5 ;  /* 0x00006805ff0075a7 */ /* 0x000ea40008021115 */
[----:B--2---:R-:W-:Y:S05]  /*48b0*/  @!P1 BRA `(.L_x_76) ;  /* 0x0000005400509947 */ /* 0x004fea0003800000 */
.L_x_75:
[----:B------:R-:W-:Y:S05]  /*48c0*/  BRA.U !UP6, `(.L_x_77) ;  /* 0x000000010e387547 */ /* 0x000fea000b800000 */
[----:B------:R-:W-:Y:S01]  /*48d0*/  UPLOP3.LUT UP1, UPT, UPT, UPT, UP5, 0x80, 0x8 ;  /* 0x000000000008789c */ /* 0x000fe20003f2f050 */
[----:B--2---:R-:W-:Y:S01]  /*48e0*/  HFMA2 R0, -RZ, RZ, 0, 5.9604644775390625e-08 ;  /* 0x00000001ff007431 */ /* 0x004fe200000001ff */
[----:B------:R-:W2:Y:S01]  /*48f0*/  LDCU.64 UR8, c[0x0][0x358] ;  /* 0x00006b00ff0877ac */ /* 0x000ea20008000a00 */
[----:B------:R-:W-:Y:S03]  /*4900*/  IMAD.MOV.U32 R81, RZ, RZ, 0x1 ;  /* 0x00000001ff517424 */ /* 0x000fe600078e00ff */
[----:B------:R-:W-:Y:S05]  /*4910*/  PLOP3.LUT P1, PT, PT, PT, UP1, 0x80, 0x8 ;  /* 0x000000000008781c */ /* 0x000fea0003f2f018 */
[----:B------:R-:W3:Y:S01]  /*4920*/  @UP1 LDCU.64 UR4, c[0x0][0x888] ;  /* 0x00011100ff0417ac */ /* 0x000ee20008000a00 */
[----:B------:R-:W-:Y:S07]  /*4930*/  @UP1 UIMAD UR6, UR36, UR30, URZ ;  /* 0x0000001e240612a4 */ /* 0x000fee000f8e02ff */
[----:B------:R-:W-:Y:S01]  /*4940*/  @!P1 PRMT R81, R0, 0x7610, R81 ;  /* 0x0000761000519816 */ /* 0x000fe20000000051 */
[----:B---3--:R-:W-:Y:S06]  /*4950*/  @UP1 UIMAD.WIDE UR4, UR6, 0x4, UR4 ;  /* 0x00000004060418a5 */ /* 0x008fec000f8e0204 */
[----:B------:R-:W-:Y:S01]  /*4960*/  IMAD.U32 R6, RZ, RZ, UR4 ;  /* 0x00000004ff067e24 */ /* 0x000fe2000f8e00ff */
[----:B------:R-:W-:Y:S04]  /*4970*/  MOV R7, UR5 ;  /* 0x0000000500077c02 */ /* 0x000fe80008000f00 */
[----:B------:R-:W3:Y:S01]  /*4980*/  @!UP1 LDCU UR4, c[0x0][0x880] ;  /* 0x00011000ff0497ac */ /* 0x000ee20008000800 */
[----:B--2--5:R4:W5:Y:S02]  /*4990*/  @P1 LDG.E R41, desc[UR8][R6.64] ;  /* 0x0000000806291981 */ /* 0x024964000c1e1900 */
[----:B---34-:R-:W-:Y:S07]  /*49a0*/  @!P1 IMAD.U32 R41, RZ, RZ, UR4 ;  /* 0x00000004ff299e24 */ /* 0x018fee000f8e00ff */
.L_x_77:
[----:B-----5:R-:W-:Y:S01]  /*49b0*/  @!P0 FSETP.EQ.AND P2, PT, R41, RZ, PT ;  /* 0x000000ff2900820b */ /* 0x020fe20003f42000 */
[----:B------:R-:W-:Y:S01]  /*49c0*/  @!UPT UIADD3 URZ, UPT, UPT, URZ, URZ, URZ ;  /* 0x000000fffffff290 */ /* 0x000fe2000fffe0ff */
[----:B------:R-:W-:Y:S11]  /*49d0*/  @!P0 BRA `(.L_x_78) ;  /* 0x0000000000148947 */ /* 0x000ff60003800000 */
[----:B------:R-:W-:Y:S02]  /*49e0*/  LOP3.LUT P0, RZ, R81, 0xff, RZ, 0xc0, !PT ;  /* 0x000000ff51ff7812 */ /* 0x000fe4000780c0ff */
[----:B------:R-:W-:Y:S04]  /*49f0*/  PLOP3.LUT P2, PT, PT, PT, UP1, 0x80, 0x8 ;  /* 0x000000000008781c */ /* 0x000fe80003f4f018 */
[----:B------:R-:W-:Y:S07]  /*4a00*/  PLOP3.LUT P2, PT, P2, PT, PT, 0x8, 0x80 ;  /* 0x000000000080781c */ /* 0x000fee000174e170 */
[----:B------:R-:W-:Y:S11]  /*4a10*/  @P0 FSETP.EQ.AND P2, PT, R41, RZ, PT ;  /* 0x000000ff2900020b */ /* 0x000ff60003f42000 */
[----:B------:R-:W-:Y:S02]  /*4a20*/  @!UPT UIADD3 URZ, UPT, UPT, URZ, URZ, URZ ;  /* 0x000000fffffff290 */ /* 0x000fe4000fffe0ff */
.L_x_78:
[----:B------:R-:W3:Y:S01]  /*4a30*/  SYNCS.PHASECHK.TRANS64.TRYWAIT P0, [UR21+0x40], R4 ;  /* 0x00004004ff0075a7 */ /* 0x000ee20008001115 */
[----:B------:R-:W-:Y:S04]  /*4a40*/  ELECT P1, URZ, PT ;  /* 0x0000000000ff782f */ /* 0x000fe80003820000 */
[----:B------:R-:W-:Y:S01]  /*4a50*/  PLOP3.LUT P1, PT, P2, P1, PT, 0xf2, 0x2f ;  /* 0x00000000002f781c */ /* 0x000fe20001723e72 */
[----:B------:R-:W-:Y:S01]  /*4a60*/  @!UPT UIADD3 URZ, UPT, UPT, URZ, URZ, URZ ;  /* 0x000000fffffff290 */ /* 0x000fe2000fffe0ff */
[----:B---3--:R-:W-:Y:S11]  /*4a70*/  @!P0 BRA `(.L_x_79) ;  /* 0x0000005000f88947 */ /* 0x008ff60003800000 */
.L_x_162:
[----:B------:R-:W-:Y:S01]  /*4a80*/  @!P1 IADD3 R2, P0, PT, R12, 0x580, RZ ;  /* 0x000005800c029810 */ /* 0x000fe20007f1e0ff */
[----:B------:R-:W-:Y:S01]  /*4a90*/  VOTEU.ALL UP0, P1 ;  /* 0x0000000000ff7886 */ /* 0x000fe20000800000 */
[----:B------:R-:W-:Y:S01]  /*4aa0*/  UMOV UR6, 0x0 ;  /* 0x0000000000067882 */ /* 0x000fe20000000000 */
[----:B------:R-:W-:Y:S01]  /*4ab0*/  UMOV UR7, 0x10000000 ;  /* 0x1000000000077882 */ /* 0x000fe20000000000 */
[----:B------:R-:W-:Y:S01]  /*4ac0*/  @!P1 R2UR UR5, R2 ;  /* 0x00000000020592ca */ /* 0x000fe200000e0000 */
[----:B--2---:R-:W-:Y:S01]  /*4ad0*/  @!P1 IMAD.X R0, RZ, RZ, R13, P0 ;  /* 0x000000ffff009224 */ /* 0x004fe200000e060d */
[----:B------:R-:W-:Y:S01]  /*4ae0*/  @!UP0 UIADD3 UR32, UPT, UPT, UR21, 0x400, URZ ;  /* 0x0000040015208890 */ /* 0x000fe2000fffe0ff */
[----:B------:R-:W-:Y:S03]  /*4af0*/  VOTEU.ALL UP0, P1 ;  /* 0x0000000000ff7886 */ /* 0x000fe60000800000 */
[----:B------:R-:W-:Y:S01]  /*4b00*/  @!P1 R2UR UR4, R0 ;  /* 0x00000000000492ca */ /* 0x000fe200000e0000 */
[----:B------:R-:W-:Y:S06]  /*4b10*/  @!P1 IMAD.MOV.U32 R0, RZ, RZ, 0x2000 ;  /* 0x00002000ff009424 */ /* 0x000fec00078e00ff */
[----:B------:R-:W-:Y:S06]  /*4b20*/  IMAD.U32 R6, RZ, RZ, UR5 ;  /* 0x00000005ff067e24 */ /* 0x000fec000f8e00ff */
[----:B------:R-:W-:Y:S01]  /*4b30*/  IMAD.U32 R7, RZ, RZ, UR4 ;  /* 0x00000004ff077e24 */ /* 0x000fe2000f8e00ff */
[----:B------:R-:W-:Y:S04]  /*4b40*/  @!P1 R2UR UR4, R6 ;  /* 0x00000000060492ca */ /* 0x000fe800000e0000 */
[----:B------:R-:W-:Y:S11]  /*4b50*/  @!P1 R2UR UR5, R7 ;  /* 0x00000000070592ca */ /* 0x000ff600000e0000 */
[----:B------:R-:W-:Y:S02]  /*4b60*/  @!UPT UIADD3 URZ, UPT, UPT, URZ, URZ, URZ ;  /* 0x000000fffffff290 */ /* 0x000fe4000fffe0ff */
[----:B------:R2:W-:Y:S01]  /*4b70*/  @!UP0 UTMALDG.3D [UR32], [UR4], desc[UR6] ;  /* 0x00000620040085b4 */ /* 0x0005e20008011000 */
[----:B------:R3:W-:Y:S01]  /*4b80*/  @!P1 SYNCS.ARRIVE.TRANS64.RED.A0TR RZ, [UR21+0x20], R0 ;  /* 0x00002000ffff99a7 */ /* 0x0007e20008300415 */
[----:B--2---:R-:W-:Y:S09]  /*4b90*/  UPRMT UR4, UR47, 0x654, UR33 ;  /* 0x000006542f047896 */ /* 0x004ff20008000021 */
[----:B------:R-:W-:Y:S01]  /*4ba0*/  SYNCS.ARRIVE.TRANS64.RED.A1T0 RZ, [UR4], RZ ;  /* 0x000000ffffff79a7 */ /* 0x000fe20008100404 */
[----:B------:R-:W2:Y:S02]  /*4bb0*/  SYNCS.PHASECHK.TRANS64.TRYWAIT P0, [UR21+0x48], R4 ;  /* 0x00004804ff0075a7 */ /* 0x000ea40008001115 */
[----:B--23--:R-:W-:Y:S05]  /*4bc0*/  @!P0 BRA `(.L_x_80) ;  /* 0x0000005000bc8947 */ /* 0x00cfea0003800000 */
.L_x_164:
[----:B------:R-:W-:Y:S01]  /*4bd0*/  @!P1 IADD3 R2, P0, PT, R12, 0x580, RZ ;  /* 0x000005800c029810 */ /* 0x000fe20007f1e0ff */
[----:B------:R-:W-:Y:S01]  /*4be0*/  VOTEU.ALL UP0, P1 ;  /* 0x0000000000ff7886 */ /* 0x000fe20000800000 */
[----:B------:R-:W-:Y:S01]  /*4bf0*/  UMOV UR6, 0x0 ;  /* 0x0000000000067882 */ /* 0x000fe20000000000 */
[----:B------:R-:W-:Y:S01]  /*4c00*/  UMOV UR7, 0x10000000 ;  /* 0x1000000000077882 */ /* 0x000fe20000000000 */
[----:B------:R-:W-:Y:S01]  /*4c10*/  @!P1 R2UR UR5, R2 ;  /* 0x00000000020592ca */ /* 0x000fe200000e0000 */
[----:B------:R-:W-:Y:S01]  /*4c20*/  @!P1 IMAD.X R0, RZ, RZ, R13, P0 ;  /* 0x000000ffff009224 */ /* 0x000fe200000e060d */
[----:B------:R-:W-:Y:S02]  /*4c30*/  @!UP0 UIADD3 UR26, UPT, UPT, UR34, 0x40, URZ ;  /* 0x00000040221a8890 */ /* 0x000fe4000fffe0ff */
[----:B------:R-:W-:Y:S02]  /*4c40*/  @!UP0 UIADD3 UR24, UPT, UPT, UR21, 0x2400, URZ ;  /* 0x0000240015188890 */ /* 0x000fe4000fffe0ff */
[----:B------:R-:W-:Y:S01]  /*4c50*/  @!P1 R2UR UR4, R0 ;  /* 0x00000000000492ca */ /* 0x000fe200000e0000 */
[----:B------:R-:W-:Y:S01]  /*4c60*/  VOTEU.ALL UP0, P1 ;  /* 0x0000000000ff7886 */ /* 0x000fe20000800000 */
[----:B------:R-:W-:Y:S01]  /*4c70*/  UMOV UR27, UR35 ;  /* 0x00000023001b7c82 */ /* 0x000fe20008000000 */
[----:B------:R-:W-:Y:S01]  /*4c80*/  UMOV UR28, UR36 ;  /* 0x00000024001c7c82 */ /* 0x000fe20008000000 */
[----:B------:R-:W-:Y:S03]  /*4c90*/  @!P1 IMAD.MOV.U32 R0, RZ, RZ, 0x2000 ;  /* 0x00002000ff009424 */ /* 0x000fe600078e00ff */
[----:B------:R-:W-:Y:S06]  /*4ca0*/  IMAD.U32 R6, RZ, RZ, UR5 ;  /* 0x00000005ff067e24 */ /* 0x000fec000f8e00ff */
[----:B------:R-:W-:Y:S01]  /*4cb0*/  IMAD.U32 R7, RZ, RZ, UR4 ;  /* 0x00000004ff077e24 */ /* 0x000fe2000f8e00ff */
[----:B------:R-:W-:Y:S04]  /*4cc0*/  @!P1 R2UR UR4, R6 ;  /* 0x00000000060492ca */ /* 0x000fe800000e0000 */
[----:B------:R-:W-:Y:S11]  /*4cd0*/  @!P1 R2UR UR5, R7 ;  /* 0x00000000070592ca */ /* 0x000ff600000e0000 */
[----:B------:R-:W-:Y:S02]  /*4ce0*/  @!UPT UIADD3 URZ, UPT, UPT, URZ, URZ, URZ ;  /* 0x000000fffffff290 */ /* 0x000fe4000fffe0ff */
[----:B------:R3:W-:Y:S01]  /*4cf0*/  @!UP0 UTMALDG.3D [UR24], [UR4], desc[UR6] ;  /* 0x00000618040085b4 */ /* 0x0007e20008011000 */
[----:B------:R4:W-:Y:S01]  /*4d00*/  @!P1 SYNCS.ARRIVE.TRANS64.RED.A0TR RZ, [UR21+0x28], R0 ;  /* 0x00002800ffff99a7 */ /* 0x0009e20008300415 */
[----:B---3--:R-:W-:Y:S09]  /*4d10*/  UPRMT UR4, UR47, 0x654, UR25 ;  /* 0x000006542f047896 */ /* 0x008ff20008000019 */
[----:B------:R-:W-:Y:S01]  /*4d20*/  SYNCS.ARRIVE.TRANS64.RED.A1T0 RZ, [UR4], RZ ;  /* 0x000000ffffff79a7 */ /* 0x000fe20008100404 */
[----:B------:R-:W3:Y:S02]  /*4d30*/  SYNCS.PHASECHK.TRANS64.TRYWAIT P0, [UR21+0x50], R4 ;  /* 0x00005004ff0075a7 */ /* 0x000ee40008001115 */
[----:B---34-:R-:W-:Y:S05]  /*4d40*/  @!P0 BRA `(.L_x_81) ;  /* 0x0000005000748947 */ /* 0x018fea0003800000 */
.L_x_166:
[----:B------:R-:W-:Y:S01]  /*4d50*/  @!P1 IADD3 R2, P0, PT, R12, 0x580, RZ ;  /* 0x000005800c029810 */ /* 0x000fe20007f1e0ff */
[----:B------:R-:W-:Y:S01]  /*4d60*/  VOTEU.ALL UP0, P1 ;  /* 0x0000000000ff7886 */ /* 0x000fe20000800000 */
[----:B------:R-:W-:Y:S01]  /*4d70*/  UMOV UR6, 0x0 ;  /* 0x0000000000067882 */ /* 0x000fe20000000000 */
[----:B------:R-:W-:Y:S01]  /*4d80*/  UMOV UR7, 0x10000000 ;  /* 0x1000000000077882 */ /* 0x000fe20000000000 */
[----:B------:R-:W-:Y:S01]  /*4d90*/  @!P1 R2UR UR5, R2 ;  /* 0x00000000020592ca */ /* 0x000fe200000e0000 */
[----:B------:R-:W-:Y:S01]  /*4da0*/  @!P1 IMAD.X R0, RZ, RZ, R13, P0 ;  /* 0x000000ffff009224 */ /* 0x000fe200000e060d */
[----:B------:R-:W-:Y:S01]  /*4db0*/  @!UP0 UIADD3 UR18, UPT, UPT, UR34, 0x80, URZ ;  /* 0x0000008022128890 */ /* 0x000fe2000fffe0ff */
[----:B------:R-:W-:Y:S01]  /*4dc0*/  VIADD R10, R10, 0x1 ;  /* 0x000000010a0a7836 */ /* 0x000fe20000000000 */
        /* <DEDUP_REMOVED lines=17> */
.L_x_168:
[----:B------:R-:W-:Y:S01]  /*4ee0*/  @!P1 IADD3 R2, P0, PT, R12, 0x580, RZ ;  /* 0x000005800c029810 */ /* 0x000fe20007f1e0ff */
[----:B------:R-:W-:Y:S01]  /*4ef0*/  VOTEU.ALL UP0, P1 ;  /* 0x0000000000ff7886 */ /* 0x000fe20000800000 */
[----:B------:R-:W-:Y:S01]  /*4f00*/  UMOV UR6, 0x0 ;  /* 0x0000000000067882 */ /* 0x000fe20000000000 */
[----:B------:R-:W-:Y:S01]  /*4f10*/  UMOV UR7, 0x10000000 ;  /* 0x1000000000077882 */ /* 0x000fe20000000000 */
[----:B------:R-:W-:Y:S01]  /*4f20*/  @!P1 R2UR UR5, R2 ;  /* 0x00000000020592ca */ /* 0x000fe200000e0000 */
[----:B------:R-:W-:Y:S01]  /*4f30*/  @!P1 IMAD.X R0, RZ, RZ, R13, P0 ;  /* 0x000000ffff009224 */ /* 0x000fe200000e060d */
[----:B------:R-:W-:Y:S01]  /*4f40*/  @!UP0 UIADD3 UR10, UPT, UPT, UR34, 0xc0, URZ ;  /* 0x000000c0220a8890 */ /* 0x000fe2000fffe0ff */
[----:B------:R-:W-:Y:S01]  /*4f50*/  R2UR UR16, R83 ;  /* 0x00000000531072ca */ /* 0x000fe200000e0000 */
[----:B------:R-:W-:Y:S01]  /*4f60*/  @!UP0 UIADD3 UR8, UPT, UPT, UR21, 0x6400, URZ ;  /* 0x0000640015088890 */ /* 0x000fe2000fffe0ff */
[----:B------:R-:W-:Y:S01]  /*4f70*/  ISETP.NE.AND P0, PT, R10, 0x2, PT ;  /* 0x000000020a00780c */ /* 0x000fe20003f05270 */
[----:B------:R-:W-:Y:S01]  /*4f80*/  @!UP0 UIADD3 UR9, UPT, UPT, UR21, 0x38, URZ ;  /* 0x0000003815098890 */ /* 0x000fe2000fffe0ff */
[----:B------:R-:W-:Y:S01]  /*4f90*/  @!P1 R2UR UR4, R0 ;  /* 0x00000000000492ca */ /* 0x000fe200000e0000 */
[----:B------:R-:W-:Y:S01]  /*4fa0*/  VOTEU.ALL UP0, P1 ;  /* 0x0000000000ff7886 */ /* 0x000fe20000800000 */
[----:B------:R-:W-:Y:S01]  /*4fb0*/  UMOV UR11, UR35 ;  /* 0x00000023000b7c82 */ /* 0x000fe20008000000 */
[----:B------:R-:W-:Y:S01]  /*4fc0*/  UMOV UR12, UR36 ;  /* 0x00000024000c7c82 */ /* 0x000fe20008000000 */
[----:B------:R-:W-:Y:S01]  /*4fd0*/  SEL R0, RZ, 0x1, P0 ;  /* 0x00000001ff007807 */ /* 0x000fe20000000000 */
[----:B------:R-:W-:Y:S01]  /*4fe0*/  UIADD3 UR28, UPT, UPT, UR13, UR63, URZ ;  /* 0x0000003f0d1c7290 */ /* 0x000fe2000fffe0ff */
[----:B--2---:R-:W-:Y:S01]  /*4ff0*/  IMAD.U32 R4, RZ, RZ, UR5 ;  /* 0x00000005ff047e24 */ /* 0x004fe2000f8e00ff */
[----:B------:R-:W-:Y:S01]  /*5000*/  LOP3.LUT R11, R11, 0x1, RZ, 0x3c, !PT ;  /* 0x000000010b0b7812 */ /* 0x000fe200078e3cff */
[----:B------:R-:W-:Y:S01]  /*5010*/  UMOV UR36, UR29 ;  /* 0x0000001d00247c82 */ /* 0x000fe20008000000 */
[----:B------:R-:W-:Y:S01]  /*5020*/  LOP3.LUT R9, R9, R0, RZ, 0x3c, !PT ;  /* 0x0000000009097212 */ /* 0x000fe200078e3cff */
[----:B------:R-:W-:Y:S01]  /*5030*/  UIADD3 UR24, UPT, UPT, UR14, UR16, URZ ;  /* 0x000000100e187290 */ /* 0x000fe2000fffe0ff */
[----:B------:R-:W-:Y:S01]  /*5040*/  SEL R10, R10, RZ, P0 ;  /* 0x000000ff0a0a7207 */ /* 0x000fe20000000000 */
[----:B------:R-:W-:Y:S01]  /*5050*/  UPLOP3.LUT UP4, UPT, UPT, UPT, UPT, 0x80, 0x8 ;  /* 0x000000000008789c */ /* 0x000fe20003f8f070 */
[----:B------:R-:W-:Y:S01]  /*5060*/  IMAD.U32 R5, RZ, RZ, UR4 ;  /* 0x00000004ff057e24 */ /* 0x000fe2000f8e00ff */
[----:B------:R-:W-:Y:S04]  /*5070*/  @!P1 R2UR UR4, R4 ;  /* 0x00000000040492ca */ /* 0x000fe800000e0000 */
[----:B------:R-:W-:Y:S11]  /*5080*/  @!P1 R2UR UR5, R5 ;  /* 0x00000000050592ca */ /* 0x000ff600000e0000 */
[----:B------:R-:W-:Y:S02]  /*5090*/  @!UPT UIADD3 URZ, UPT, UPT, URZ, URZ, URZ ;  /* 0x000000fffffff290 */ /* 0x000fe4000fffe0ff */
[----:B------:R2:W-:Y:S01]  /*50a0*/  @!UP0 UTMALDG.3D [UR8], [UR4], desc[UR6] ;  /* 0x00000608040085b4 */ /* 0x0005e20008011000 */
[----:B------:R2:W-:Y:S01]  /*50b0*/  @!P1 SYNCS.ARRIVE.TRANS64.RED.A0TR RZ, [UR21+0x38], R3 ;  /* 0x00003803ffff99a7 */ /* 0x0005e20008300415 */
[----:B------:R-:W-:Y:S01]  /*50c0*/  SYNCS.ARRIVE.TRANS64.RED.A1T0 RZ, [UR40], RZ ;  /* 0x000000ffffff79a7 */ /* 0x000fe20008100428 */
[----:B------:R-:W-:Y:S05]  /*50d0*/  BRA.U UP2, `(.L_x_83) ;  /* 0xfffffff102507547 */ /* 0x000fea000b83ffff */
[----:B--2---:R-:W-:-:S04]  /*50e0*/  SHF.L.U32 R3, R11, 0x1f, RZ ;  /* 0x0000001f0b037819 */ /* 0x004fc800000006ff */
[----:B------:R-:W2:Y:S02]  /*50f0*/  SYNCS.PHASECHK.TRANS64.TRYWAIT P0, [UR21+0x40], R3 ;  /* 0x00004003ff0075a7 */ /* 0x000ea40008001115 */
[----:B--2---:R-:W-:Y:S05]  /*5100*/  @!P0 BRA `(.L_x_84) ;  /* 0x0000004c00b48947 */ /* 0x004fea0003800000 */
.L_x_170:
[----:B------:R-:W3:Y:S02]  /*5110*/  SYNCS.PHASECHK.TRANS64.TRYWAIT P0, [UR21+0x48], R3 ;  /* 0x00004803ff0075a7 */ /* 0x000ee40008001115 */
[----:B---3--:R-:W-:Y:S05]  /*5120*/  @!P0 BRA `(.L_x_85) ;  /* 0x0000004c00c48947 */ /* 0x008fea0003800000 */
.L_x_172:
[----:B------:R-:W3:Y:S02]  /*5130*/  SYNCS.PHASECHK.TRANS64.TRYWAIT P0, [UR21+0x50], R3 ;  /* 0x00005003ff0075a7 */ /* 0x000ee40008001115 */
[----:B---3--:R-:W-:Y:S05]  /*5140*/  @!P0 BRA `(.L_x_86) ;  /* 0x0000004c00d48947 */ /* 0x008fea0003800000 */
.L_x_174:
[----:B--2---:R-:W-:-:S07]  /*5150*/  MOV R0, UR21 ;  /* 0x0000001500007c02 */ /* 0x004fce0008000f00 */
.L_x_87:
[----:B--2---:R-:W-:-:S04]  /*5160*/  SHF.L.U32 R3, R11, 0x1f, RZ ;  /* 0x0000001f0b037819 */ /* 0x004fc800000006ff */
[----:B------:R2:W3:Y:S03]  /*5170*/  SYNCS.PHASECHK.TRANS64.TRYWAIT P0, [R0+URZ+0x58], R3 ;  /* 0x00005803000075a7 */ /* 0x0004e600080011ff */
[----:B---3--:R-:W-:Y:S05]  /*5180*/  @!P0 NANOSLEEP.SYNCS 0x989680 ;  /* 0x009896800000895d */ /* 0x008fea0003900000 */
[----:B------:R-:W3:Y:S02]  /*5190*/  @!P0 SYNCS.PHASECHK.TRANS64 P0, [R0+URZ+0x58], R3 ;  /* 0x00005803000085a7 */ /* 0x000ee400080010ff */
[----:B-1-3--:R-:W-:Y:S05]  /*51a0*/  @P0 EXIT ;  /* 0x000000000000094d */ /* 0x00afea0003800000 */
[----:B------:R-:W-:Y:S05]  /*51b0*/  BRA `(.L_x_87) ;  /* 0xfffffffc00e87947 */ /* 0x000fea000383ffff */
.L_x_72:
[----:B------:R-:W-:-:S06]  /*51c0*/  UISETP.GE.AND UP0, UPT, UR18, 0x4, UPT ;  /* 0x000000041200788c */ /* 0x000fcc000bf06270 */
[----:B------:R-:W-:-:S13]  /*51d0*/  PLOP3.LUT P0, PT, PT, PT, UP0, 0x80, 0x8 ;  /* 0x000000000008781c */ /* 0x000fda0003f0f008 */
[----:B-1----:R-:W-:Y:S05]  /*51e0*/  @!P0 EXIT ;  /* 0x000000000000894d */ /* 0x002fea0003800000 */
[----:B------:R-:W-:Y:S01]  /*51f0*/  BAR.SYNC.DEFER_BLOCKING 0x6, 0xa0 ;  /* 0x0182800000007b1d */ /* 0x000fe20000010000 */
[C---:B------:R-:W-:Y:S01]  /*5200*/  IMAD.SHL.U32 R7, R93.reuse, 0x40, RZ ;  /* 0x000000405d077824 */ /* 0x040fe200078e00ff */
[----:B------:R-:W-:Y:S01]  /*5210*/  SHF.R.U32.HI R3, RZ, 0x1, R93 ;  /* 0x00000001ff037819 */ /* 0x000fe2000001165d */
[C---:B------:R-:W-:Y:S01]  /*5220*/  IMAD.U32 R37, R93.reuse, 0x10000, RZ ;  /* 0x000100005d257824 */ /* 0x040fe200078e00ff */
[C---:B------:R-:W-:Y:S01]  /*5230*/  R2P PR, R93.reuse, 0x6 ;  /* 0x000000065d007804 */ /* 0x040fe20000000000 */
[----:B------:R-:W-:Y:S01]  /*5240*/  IMAD.SHL.U32 R80, R93, 0x20, RZ ;  /* 0x000000205d507824 */ /* 0x000fe200078e00ff */
[----:B------:R-:W-:Y:S01]  /*5250*/  UMOV UR44, 0x400 ;  /* 0x00000400002c7882 */ /* 0x000fe20000000000 */
[----:B------:R-:W1:Y:S01]  /*5260*/  LDCU.64 UR4, c[0x0][0x890] ;  /* 0x00011200ff0477ac */ /* 0x000e620008000a00 */
[----:B------:R-:W2:Y:S01]  /*5270*/  LDC.64 R78, c[0x0][0x8b0] ;  /* 0x00022c00ff4e7b82 */ /* 0x000ea20000000a00 */
[C---:B------:R-:W-:Y:S01]  /*5280*/  LOP3.LUT R2, R7.reuse, 0x1c0, RZ, 0xc0, !PT ;  /* 0x000001c007027812 */ /* 0x040fe200078ec0ff */
[----:B------:R-:W-:Y:S01]  /*5290*/  IMAD.MOV.U32 R91, RZ, RZ, 0x20 ;  /* 0x00000020ff5b7424 */ /* 0x000fe200078e00ff */
[----:B------:R-:W-:Y:S01]  /*52a0*/  ULEA UR44, UR47, UR44, 0x18 ;  /* 0x0000002c2f2c7291 */ /* 0x000fe2000f8ec0ff */
[----:B------:R-:W-:Y:S01]  /*52b0*/  LOP3.LUT R7, R7, 0x200, RZ, 0xc0, !PT ;  /* 0x0000020007077812 */ /* 0x000fe200078ec0ff */
[----:B------:R-:W-:Y:S01]  /*52c0*/  IMAD.MOV.U32 R90, RZ, RZ, 0x1 ;  /* 0x00000001ff5a7424 */ /* 0x000fe200078e00ff */
[----:B------:R-:W-:Y:S01]  /*52d0*/  LOP3.LUT R3, R2, 0x8, R3, 0xf8, !PT ;  /* 0x0000000802037812 */ /* 0x000fe200078ef803 */
[----:B------:R-:W-:Y:S01]  /*52e0*/  IMAD.SHL.U32 R2, R93, 0x8, RZ ;  /* 0x000000085d027824 */ /* 0x000fe200078e00ff */
[----:B------:R-:W3:Y:S01]  /*52f0*/  LDC.64 R76, c[0x0][0x8a8] ;  /* 0x00022a00ff4c7b82 */ /* 0x000ee20000000a00 */
[----:B------:R-:W-:Y:S01]  /*5300*/  LOP3.LUT R37, R37, 0x600000, RZ, 0xc0, !PT ;  /* 0x0060000025257812 */ /* 0x000fe200078ec0ff */
[----:B------:R-:W-:Y:S01]  /*5310*/  IMAD.MOV.U32 R36, RZ, RZ, RZ ;  /* 0x000000ffff247224 */ /* 0x000fe200078e00ff */
[----:B------:R-:W-:-:S02]  /*5320*/  LOP3.LUT R80, R7, 0xc00, R80, 0xf8, !PT ;  /* 0x00000c0007507812 */ /* 0x000fc400078ef850 */
[----:B------:R-:W-:Y:S02]  /*5330*/  CS2R R88, SRZ ;  /* 0x0000000000587805 */ /* 0x000fe4000001ff00 */
[----:B------:R-:W-:Y:S01]  /*5340*/  LOP3.LUT R3, R3, 0x38, R2, 0x78, !PT ;  /* 0x0000003803037812 */ /* 0x000fe200078e7802 */
[----:B------:R-:W-:Y:S01]  /*5350*/  IMAD.MOV.U32 R87, RZ, RZ, RZ ;  /* 0x000000ffff577224 */ /* 0x000fe200078e00ff */
[----:B------:R-:W-:Y:S01]  /*5360*/  SEL R92, R91, 0xffffffe0, !P2 ;  /* 0xffffffe05b5c7807 */ /* 0x000fe20005000000 */
[----:B------:R-:W4:Y:S01]  /*5370*/  LDS R0, [UR44+0x120] ;  /* 0x0001202cff007984 */ /* 0x000f220008000800 */
[----:B-1----:R-:W-:Y:S01]  /*5380*/  IMAD.U32 R95, RZ, RZ, UR4 ;  /* 0x00000004ff5f7e24 */ /* 0x002fe2000f8e00ff */
[----:B------:R-:W-:Y:S01]  /*5390*/  UIADD3 UR4, UPT, UPT, UR44, 0x400, URZ ;  /* 0x000004002c047890 */ /* 0x000fe2000fffe0ff */
[----:B------:R-:W-:Y:S01]  /*53a0*/  LOP3.LUT R80, R80, R3, RZ, 0xfc, !PT ;  /* 0x0000000350507212 */ /* 0x000fe200078efcff */
[----:B------:R-:W-:Y:S01]  /*53b0*/  IMAD.U32 R94, RZ, RZ, UR5 ;  /* 0x00000005ff5e7e24 */ /* 0x000fe2000f8e00ff */
[----:B------:R-:W-:Y:S01]  /*53c0*/  LOP3.LUT R93, R93, 0x60, RZ, 0xc0, !PT ;  /* 0x000000605d5d7812 */ /* 0x000fe200078ec0ff */
[----:B------:R-:W1:Y:S01]  /*53d0*/  LDCU UR60, c[0x0][0x370] ;  /* 0x00006e00ff3c77ac */ /* 0x000e620008000800 */
[----:B------:R-:W-:Y:S01]  /*53e0*/  SEL R91, R91, 0xffffffe0, !P1 ;  /* 0xffffffe05b5b7807 */ /* 0x000fe20004800000 */
[----:B------:R-:W-:Y:S01]  /*53f0*/  IMAD.U32 R85, RZ, RZ, UR4 ;  /* 0x00000004ff557e24 */ /* 0x000fe2000f8e00ff */
[----:B------:R-:W1:Y:S01]  /*5400*/  LDCU UR43, c[0x0][0xb0c] ;  /* 0x00016180ff2b77ac */ /* 0x000e620008000800 */
[----:B------:R-:W1:Y:S01]  /*5410*/  LDCU UR39, c[0x0][0xb30] ;  /* 0x00016600ff2777ac */ /* 0x000e620008000800 */
[----:B------:R-:W1:Y:S01]  /*5420*/  LDCU.64 UR54, c[0x0][0x888] ;  /* 0x00011100ff3677ac */ /* 0x000e620008000a00 */
[----:B------:R-:W1:Y:S01]  /*5430*/  LDCU.64 UR40, c[0x0][0xb28] ;  /* 0x00016500ff2877ac */ /* 0x000e620008000a00 */
[----:B------:R-:W1:Y:S01]  /*5440*/  LDCU.128 UR56, c[0x0][0xb10] ;  /* 0x00016200ff3877ac */ /* 0x000e620008000c00 */
[----:B------:R-:W1:Y:S01]  /*5450*/  LDCU UR53, c[0x0][0x374] ;  /* 0x00006e80ff3577ac */ /* 0x000e620008000800 */
[----:B------:R-:W-:Y:S01]  /*5460*/  UMOV UR52, URZ ;  /* 0x000000ff00347c82 */ /* 0x000fe20008000000 */
[----:B------:R-:W-:Y:S01]  /*5470*/  UMOV UR46, URZ ;  /* 0x000000ff002e7c82 */ /* 0x000fe20008000000 */
[----:B-1234-:R-:W-:-:S07]  /*5480*/  IMAD.IADD R37, R0, 0x1, R37 ;  /* 0x0000000100257824 */ /* 0x01efce00078e0225 */
.L_x_131:
[C---:B------:R-:W-:Y:S02]  /*5490*/  LEA R3, R87.reuse, UR44, 0x3 ;  /* 0x0000002c57037c11 */ /* 0x040fe4000f8e18ff */
[----:B------:R-:W-:Y:S02]  /*54a0*/  SHF.L.U32 R0, R88, 0x1f, RZ ;  /* 0x0000001f58007819 */ /* 0x000fe400000006ff */
[----:B------:R-:W-:Y:S02]  /*54b0*/  LEA R5, R87, UR44, 0x4 ;  /* 0x0000002c57057c11 */ /* 0x000fe4000f8e20ff */
[----:B-1----:R-:W1:Y:S02]  /*54c0*/  SYNCS.PHASECHK.TRANS64.TRYWAIT P0, [R3+URZ+0x70], R0 ;  /* 0x00007000030075a7 */ /* 0x002e6400080011ff */
[----:B-1----:R-:W-:Y:S05]  /*54d0*/  @!P0 BRA `(.L_x_88) ;  /* 0x0000004c00088947 */ /* 0x002fea0003800000 */
.L_x_175:
        /* <DEDUP_REMOVED lines=11> */
[----:B------:R-:W-:Y:S01]  /*5590*/  PLOP3.LUT P0, PT, PT, PT, UP1, 0x80, 0x8 ;  /* 0x000000000008781c */ /* 0x000fe20003f0f018 */
[----:B------:R-:W-:Y:S11]  /*55a0*/  UP2UR UR62, UPR, URZ, 0x2 ;  /* 0x00000002ff3e7883 */ /* 0x000ff60008000000 */
[----:B------:R-:W-:Y:S01]  /*55b0*/  @!UPT UIADD3 URZ, UPT, UPT, URZ, URZ, URZ ;  /* 0x000000fffffff290 */ /* 0x000fe2000fffe0ff */
[----:B-1----:R-:W-:Y:S02]  /*55c0*/  @P0 SHF.R.U32.HI R0, RZ, 0x10, R5 ;  /* 0x00000010ff000819 */ /* 0x002fe40000011605 */
        /* <DEDUP_REMOVED lines=12> */
[----:B------:R-:W2:Y:S01]  /*5690*/  LDCU UR12, c[0x0][0xb20] ;  /* 0x00016400ff0c77ac */ /* 0x000ea20008000800 */
[----:B------:R-:W-:Y:S02]  /*56a0*/  UIMAD.WIDE.U32 UR4, UR53, UR59, URZ ;  /* 0x0000003b350472a5 */ /* 0x000fe4000f8e00ff */
[----:B------:R-:W-:Y:S02]  /*56b0*/  UIMAD.WIDE.U32 UR6, UR60, UR56, URZ ;  /* 0x000000383c0672a5 */ /* 0x000fe4000f8e00ff */
[----:B------:R-:W-:Y:S02]  /*56c0*/  UISETP.NE.AND UP0, UPT, UR58, 0x1, UPT ;  /* 0x000000013a00788c */ /* 0x000fe4000bf05270 */
[----:B------:R-:W-:Y:S02]  /*56d0*/  UIMAD.WIDE.U32 UR8, UR37, UR59, URZ ;  /* 0x0000003b250872a5 */ /* 0x000fe4000f8e00ff */
[----:B------:R-:W-:Y:S02]  /*56e0*/  UIMAD.WIDE.U32 UR10, UR38, UR56, URZ ;  /* 0x00000038260a72a5 */ /* 0x000fe4000f8e00ff */
[----:B------:R-:W-:Y:S02]  /*56f0*/  UISETP.NE.AND UP1, UPT, UR43, 0x1, UPT ;  /* 0x000000012b00788c */ /* 0x000fe4000bf25270 */
[----:B------:R-:W-:Y:S01]  /*5700*/  UISETP.NE.AND UP2, UPT, UR42, 0x1, UPT ;  /* 0x000000012a00788c */ /* 0x000fe2000bf45270 */
[----:B------:R-:W-:Y:S02]  /*5710*/  UMOV UR4, UR5 ;  /* 0x0000000500047c82 */ /* 0x000fe40008000000 */
[----:B--2---:R-:W-:Y:S03]  /*5720*/  USHF.R.U32.HI UR5, URZ, UR12, UR4 ;  /* 0x0000000cff057299 */ /* 0x004fe60008011604 */
[----:B------:R-:W-:Y:S02]  /*5730*/  UMOV UR4, UR7 ;  /* 0x0000000700047c82 */ /* 0x000fe40008000000 */
[----:B------:R-:W-:Y:S02]  /*5740*/  USHF.R.U32.HI UR7, URZ, UR57, UR4 ;  /* 0x00000039ff077299 */ /* 0x000fe40008011604 */
[----:B------:R-:W-:Y:S02]  /*5750*/  USEL UR4, UR53, UR5, !UP0 ;  /* 0x0000000535047287 */ /* 0x000fe4000c000000 */
[----:B------:R-:W-:Y:S01]  /*5760*/  USEL UR7, UR60, UR7, !UP1 ;  /* 0x000000073c077287 */ /* 0x000fe2000c800000 */
[----:B------:R-:W-:Y:S01]  /*5770*/  UMOV UR5, UR9 ;  /* 0x0000000900057c82 */ /* 0x000fe20008000000 */
[----:B------:R-:W-:Y:S02]  /*5780*/  UIMAD.WIDE.U32 UR8, UR4, UR40, URZ ;  /* 0x00000028040872a5 */ /* 0x000fe4000f8e00ff */
[----:B------:R-:W-:Y:S03]  /*5790*/  USHF.R.U32.HI UR6, URZ, UR12, UR5 ;  /* 0x0000000cff067299 */ /* 0x000fe60008011605 */
[----:B------:R-:W-:Y:S01]  /*57a0*/  UMOV UR5, UR11 ;  /* 0x0000000b00057c82 */ /* 0x000fe20008000000 */
[----:B------:R-:W-:Y:S02]  /*57b0*/  UIMAD.WIDE.U32 UR10, UR7, UR40, URZ ;  /* 0x00000028070a72a5 */ /* 0x000fe4000f8e00ff */
[----:B------:R-:W-:Y:S02]  /*57c0*/  USHF.R.U32.HI UR12, URZ, UR57, UR5 ;  /* 0x00000039ff0c7299 */ /* 0x000fe40008011605 */
[----:B------:R-:W-:Y:S01]  /*57d0*/  USEL UR6, UR37, UR6, !UP0 ;  /* 0x0000000625067287 */ /* 0x000fe2000c000000 */
[----:B------:R-:W-:Y:S02]  /*57e0*/  UMOV UR5, UR9 ;  /* 0x0000000900057c82 */ /* 0x000fe40008000000 */
[----:B------:R-:W-:Y:S01]  /*57f0*/  UMOV UR10, UR11 ;  /* 0x0000000b000a7c82 */ /* 0x000fe20008000000 */
[----:B------:R-:W-:Y:S02]  /*5800*/  @UP2 USHF.R.U32.HI UR4, URZ, UR41, UR5 ;  /* 0x00000029ff042299 */ /* 0x000fe40008011605 */
[----:B------:R-:W-:Y:S02]  /*5810*/  @UP2 USHF.R.U32.HI UR7, URZ, UR41, UR10 ;  /* 0x00000029ff072299 */ /* 0x000fe4000801160a */
[----:B------:R-:W-:Y:S02]  /*5820*/  UIMAD UR4, UR42, UR4, URZ ;  /* 0x000000042a0472a4 */ /* 0x000fe4000f8e02ff */
[----:B------:R-:W-:Y:S02]  /*5830*/  UIMAD.WIDE.U32 UR10, UR6, UR40, URZ ;  /* 0x00000028060a72a5 */ /* 0x000fe4000f8e00ff */
[----:B------:R-:W-:Y:S02]  /*5840*/  USEL UR5, UR38, UR12, !UP1 ;  /* 0x0000000c26057287 */ /* 0x000fe4000c800000 */
[----:B------:R-:W-:Y:S02]  /*5850*/  UIMAD UR8, UR42, UR7, URZ ;  /* 0x000000072a0872a4 */ /* 0x000fe4000f8e02ff */
[----:B------:R-:W-:Y:S03]  /*5860*/  UISETP.GE.AND UP0, UPT, UR6, UR4, UPT ;  /* 0x000000040600728c */ /* 0x000fe6000bf06270 */
[----:B------:R-:W-:Y:S01]  /*5870*/  UMOV UR4, UR11 ;  /* 0x0000000b00047c82 */ /* 0x000fe20008000000 */
[----:B------:R-:W-:Y:S02]  /*5880*/  UISETP.GE.OR UP0, UPT, UR5, UR8, UP0 ;  /* 0x000000080500728c */ /* 0x000fe40008706670 */
[----:B------:R-:W-:Y:S02]  /*5890*/  USHF.R.U32.HI UR4, URZ, UR41, UR4 ;  /* 0x00000029ff047299 */ /* 0x000fe40008011604 */
[----:B------:R-:W-:Y:S02]  /*58a0*/  UIMAD.WIDE.U32 UR8, UR5, UR40, URZ ;  /* 0x00000028050872a5 */ /* 0x000fe4000f8e00ff */
[----:B------:R-:W-:Y:S02]  /*58b0*/  USEL UR11, UR6, UR4, !UP2 ;  /* 0x00000004060b7287 */ /* 0x000fe4000d000000 */
[----:B------:R-:W-:Y:S02]  /*58c0*/  UIADD3 UR8, UPT, UPT, -UR5, URZ, URZ ;  /* 0x000000ff05087290 */ /* 0x000fe4000fffe1ff */
[----:B------:R-:W-:Y:S01]  /*58d0*/  UIADD3 UR10, UPT, UPT, -UR11, URZ, URZ ;  /* 0x000000ff0b0a7290 */ /* 0x000fe2000fffe1ff */
[----:B------:R-:W-:Y:S01]  /*58e0*/  @!UP0 UMOV UR4, UR9 ;  /* 0x0000000900048c82 */ /* 0x000fe20008000000 */
[----:B------:R-:W-:Y:S02]  /*58f0*/  UIADD3 UR9, UPT, UPT, -UR6, URZ, URZ ;  /* 0x000000ff06097290 */ /* 0x000fe4000fffe1ff */
[----:B------:R-:W-:Y:S02]  /*5900*/  @!UP0 USHF.R.U32.HI UR4, URZ, UR41, UR4 ;  /* 0x00000029ff048299 */ /* 0x000fe40008011604 */
[----:B------:R-:W-:Y:S02]  /*5910*/  UIMAD UR10, UR42, UR10, UR6 ;  /* 0x0000000a2a0a72a4 */ /* 0x000fe4000f8e0206 */
[----:B------:R-:W-:Y:S04]  /*5920*/  @!UP0 USEL UR4, UR5, UR4, !UP2 ;  /* 0x0000000405048287 */ /* 0x000fe8000d000000 */
[----:B------:R-:W-:Y:S02]  /*5930*/  @!UP0 UIMAD UR10, UR7, UR10, UR4 ;  /* 0x0000000a070a82a4 */ /* 0x000fe4000f8e0204 */
[----:B------:R-:W-:Y:S02]  /*5940*/  @!UP0 UIADD3 UR11, UPT, UPT, UR11, -UR4, URZ ;  /* 0x800000040b0b8290 */ /* 0x000fe4000fffe0ff */
[----:B------:R-:W-:Y:S02]  /*5950*/  UIMAD UR7, UR43, UR8, UR38 ;  /* 0x000000082b0772a4 */ /* 0x000fe4000f8e0226 */
[----:B------:R-:W-:Y:S02]  /*5960*/  @!UP0 UIMAD UR6, UR11, UR42, UR5 ;  /* 0x0000002a0b0682a4 */ /* 0x000fe4000f8e0205 */
[----:B------:R-:W-:Y:S01]  /*5970*/  UIMAD UR4, UR58, UR9, UR37 ;  /* 0x000000093a0472a4 */ /* 0x000fe2000f8e0225 */
[----:B------:R-:W-:Y:S02]  /*5980*/  @!UP0 UMOV UR5, UR10 ;  /* 0x0000000a00058c82 */ /* 0x000fe40008000000 */
[----:B------:R-:W-:Y:S02]  /*5990*/  UIMAD UR38, UR5, UR43, UR7 ;  /* 0x0000002b052672a4 */ /* 0x000fe4000f8e0207 */
[----:B------:R-:W-:Y:S11]  /*59a0*/  UIMAD UR37, UR6, UR58, UR4 ;  /* 0x0000003a062572a4 */ /* 0x000ff6000f8e0204 */
[----:B------:R-:W-:Y:S01]  /*59b0*/  @!UPT UIADD3 URZ, UPT, UPT, URZ, URZ, URZ ;  /* 0x000000fffffff290 */ /* 0x000fe2000fffe0ff */
.L_x_89:
[----:B------:R-:W-:Y:S01]  /*59c0*/  UISETP.NE.AND UP0, UPT, UR39, 0x1, UPT ;  /* 0x000000012700788c */ /* 0x000fe2000bf05270 */
[----:B------:R-:W-:Y:S01]  /*59d0*/  LOP3.LUT P0, RZ, R85, 0x3f0, RZ, 0xc0, !PT ;  /* 0x000003f055ff7812 */ /* 0x000fe2000780c0ff */
[----:B------:R-:W-:Y:S01]  /*59e0*/  USHF.L.U32 UR50, UR24, 0x6, URZ ;  /* 0x0000000618327899 */ /* 0x000fe200080006ff */
[----:B------:R-:W-:Y:S01]  /*59f0*/  BSSY.RECONVERGENT B6, `(.L_x_90) ;  /* 0x0000034000067945 */ /* 0x000fe20003800200 */
[----:B------:R-:W-:Y:S01]  /*5a00*/  USHF.L.U32 UR49, UR28, 0x8, URZ ;  /* 0x000000081c317899 */ /* 0x000fe200080006ff */
[----:B------:R-:W-:Y:S06]  /*5a10*/  IADD3 R87, PT, PT, R87, 0x1, RZ ;  /* 0x0000000157577810 */ /* 0x000fec0007ffe0ff */
[----:B------:R-:W2:Y:S01]  /*5a20*/  @!UP0 LDCU.128 UR12, c[0x0][0xb10] ;  /* 0x00016200ff0c87ac */ /* 0x000ea20008000c00 */
[----:B------:R-:W3:Y:S01]  /*5a30*/  @!UP0 LDCU UR5, c[0x0][0xb0c] ;  /* 0x00016180ff0587ac */ /* 0x000ee20008000800 */
[----:B------:R-:W4:Y:S01]  /*5a40*/  @!UP0 LDCU UR10, c[0x0][0xb20] ;  /* 0x00016400ff0a87ac */ /* 0x000f220008000800 */
[----:B--2---:R-:W-:Y:S02]  /*5a50*/  UIMAD.WIDE.U32 UR8, UR38, UR12, URZ ;  /* 0x0000000c260872a5 */ /* 0x004fe4000f8e00ff */
[----:B------:R-:W-:Y:S02]  /*5a60*/  UIMAD.WIDE.U32 UR6, UR37, UR15, URZ ;  /* 0x0000000f250672a5 */ /* 0x000fe4000f8e00ff */
[----:B------:R-:W-:Y:S03]  /*5a70*/  @!UP0 UISETP.NE.AND UP1, UPT, UR14, 0x1, UPT ;  /* 0x000000010e00888c */ /* 0x000fe6000bf25270 */
[----:B------:R-:W-:Y:S01]  /*5a80*/  @!UP0 UMOV UR4, UR9 ;  /* 0x0000000900048c82 */ /* 0x000fe20008000000 */
[----:B---3--:R-:W-:Y:S02]  /*5a90*/  @!UP0 UISETP.NE.AND UP2, UPT, UR5, 0x1, UPT ;  /* 0x000000010500888c */ /* 0x008fe4000bf45270 */
[----:B------:R-:W-:Y:S01]  /*5aa0*/  @!UP0 USHF.R.U32.HI UR4, URZ, UR13, UR4 ;  /* 0x0000000dff048299 */ /* 0x000fe20008011604 */
[----:B------:R-:W-:Y:S02]  /*5ab0*/  @!UP0 UMOV UR6, UR7 ;  /* 0x0000000700068c82 */ /* 0x000fe40008000000 */
[----:B----4-:R-:W-:Y:S02]  /*5ac0*/  @!UP0 USHF.R.U32.HI UR6, URZ, UR10, UR6 ;  /* 0x0000000aff068299 */ /* 0x010fe40008011606 */
[----:B------:R-:W-:Y:S02]  /*5ad0*/  @!UP0 USEL UR7, UR38, UR4, !UP2 ;  /* 0x0000000426078287 */ /* 0x000fe4000d000000 */
[----:B------:R-:W-:Y:S04]  /*5ae0*/  @!UP0 USEL UR6, UR37, UR6, !UP1 ;  /* 0x0000000625068287 */ /* 0x000fe8000c800000 */
[----:B------:R-:W-:Y:S02]  /*5af0*/  @!UP0 UIADD3 UR4, UPT, UPT, -UR7, UR6, URZ ;  /* 0x0000000607048290 */ /* 0x000fe4000fffe1ff */
[----:B------:R-:W-:Y:S02]  /*5b00*/  @!UP0 UIADD3 UR6, UPT, UPT, UR7, -UR6, URZ ;  /* 0x8000000607068290 */ /* 0x000fe4000fffe0ff */
[----:B------:R-:W-:Y:S02]  /*5b10*/  @!UP0 UIMAD UR38, UR4, UR5, UR38 ;  /* 0x00000005042682a4 */ /* 0x000fe4000f8e0226 */
[----:B------:R-:W-:Y:S01]  /*5b20*/  @!UP0 UIMAD UR37, UR6, UR14, UR37 ;  /* 0x0000000e062582a4 */ /* 0x000fe2000f8e0225 */
[----:B------:R-:W-:Y:S11]  /*5b30*/  @!P0 BRA `(.L_x_91) ;  /* 0x00000000007c8947 */ /* 0x000ff60003800000 */
[----:B------:R-:W2:Y:S01]  /*5b40*/  LDCU.64 UR8, c[0x4][0x80] ;  /* 0x01001000ff0877ac */ /* 0x000ea20008000a00 */
[----:B------:R-:W-:Y:S01]  /*5b50*/  MOV R2, 0x0 ;  /* 0x0000000000027802 */ /* 0x000fe20000000f00 */
[----:B------:R-:W-:Y:S02]  /*5b60*/  HFMA2 R12, -RZ, RZ, 0, 5.9604644775390625e-08 ;  /* 0x00000001ff0c7431 */ /* 0x000fe400000001ff */
[----:B------:R-:W-:Y:S01]  /*5b70*/  IMAD.MOV.U32 R8, RZ, RZ, 0x70 ;  /* 0x00000070ff087424 */ /* 0x000fe200078e00ff */
[----:B------:R3:W4:Y:S01]  /*5b80*/  LDC.64 R14, c[0x4][R2] ;  /* 0x01000000020e7b82 */ /* 0x0007220000000a00 */
[----:B------:R-:W1:Y:S01]  /*5b90*/  LDCU.64 UR6, c[0x4][0x88] ;  /* 0x01001100ff0677ac */ /* 0x000e620008000a00 */
[----:B------:R-:W-:Y:S01]  /*5ba0*/  IMAD.MOV.U32 R13, RZ, RZ, RZ ;  /* 0x000000ffff0d7224 */ /* 0x000fe200078e00ff */
[----:B------:R-:W1:Y:S01]  /*5bb0*/  LDCU.64 UR4, c[0x4][0x8] ;  /* 0x01000100ff0477ac */ /* 0x000e620008000a00 */
[----:B--2---:R-:W-:Y:S01]  /*5bc0*/  MOV R5, UR9 ;  /* 0x0000000900057c02 */ /* 0x004fe20008000f00 */
[----:B------:R-:W-:Y:S01]  /*5bd0*/  IMAD.U32 R4, RZ, RZ, UR8 ;  /* 0x00000008ff047e24 */ /* 0x000fe2000f8e00ff */
[----:B-1----:R-:W-:Y:S01]  /*5be0*/  MOV R7, UR7 ;  /* 0x0000000700077c02 */ /* 0x002fe20008000f00 */
[----:B------:R-:W-:Y:S01]  /*5bf0*/  IMAD.U32 R6, RZ, RZ, UR6 ;  /* 0x00000006ff067e24 */ /* 0x000fe2000f8e00ff */
[----:B------:R-:W-:Y:S01]  /*5c00*/  MOV R11, UR5 ;  /* 0x00000005000b7c02 */ /* 0x000fe20008000f00 */
[----:B------:R-:W-:Y:S02]  /*5c10*/  IMAD.U32 R10, RZ, RZ, UR4 ;  /* 0x00000004ff0a7e24 */ /* 0x000fe4000f8e00ff */
[----:B------:R-:W-:Y:S07]  /*5c20*/  LEPC R20, `(.L_x_92) ;  /* 0x000000001014794e */ /* 0x000fee0000000000 */
[----:B---345:R-:W-:Y:S05]  /*5c30*/  CALL.ABS.NOINC R14 ;  /* 0x000000000e007343 */ /* 0x038fea0003c00000 */
.L_x_92:
[----:B------:R-:W1:Y:S01]  /*5c40*/  LDCU.64 UR8, c[0x4][0x80] ;  /* 0x01001000ff0877ac */ /* 0x000e620008000a00 */
[----:B------:R-:W2:Y:S01]  /*5c50*/  LDC.64 R2, c[0x4][R2] ;  /* 0x0100000002027b82 */ /* 0x000ea20000000a00 */
[----:B------:R-:W-:Y:S02]  /*5c60*/  HFMA2 R12, -RZ, RZ, 0, 5.9604644775390625e-08 ;  /* 0x00000001ff0c7431 */ /* 0x000fe400000001ff */
[----:B------:R-:W-:Y:S02]  /*5c70*/  IMAD.MOV.U32 R8, RZ, RZ, 0x70 ;  /* 0x00000070ff087424 */ /* 0x000fe400078e00ff */
[----:B------:R-:W-:Y:S01]  /*5c80*/  IMAD.MOV.U32 R13, RZ, RZ, RZ ;  /* 0x000000ffff0d7224 */ /* 0x000fe200078e00ff */
[----:B------:R-:W3:Y:S01]  /*5c90*/  LDCU.64 UR6, c[0x4][0x88] ;  /* 0x01001100ff0677ac */ /* 0x000ee20008000a00 */
[----:B------:R-:W4:Y:S01]  /*5ca0*/  LDCU.64 UR4, c[0x4][0x8] ;  /* 0x01000100ff0477ac */ /* 0x000f220008000a00 */
[----:B-1----:R-:W-:Y:S02]  /*5cb0*/  MOV R4, UR8 ;  /* 0x0000000800047c02 */ /* 0x002fe40008000f00 */
[----:B------:R-:W-:Y:S02]  /*5cc0*/  MOV R5, UR9 ;  /* 0x0000000900057c02 */ /* 0x000fe40008000f00 */
[----:B---3--:R-:W-:Y:S01]  /*5cd0*/  MOV R7, UR7 ;  /* 0x0000000700077c02 */ /* 0x008fe20008000f00 */
[----:B------:R-:W-:Y:S01]  /*5ce0*/  IMAD.U32 R6, RZ, RZ, UR6 ;  /* 0x00000006ff067e24 */ /* 0x000fe2000f8e00ff */
[----:B----4-:R-:W-:Y:S01]  /*5cf0*/  MOV R11, UR5 ;  /* 0x00000005000b7c02 */ /* 0x010fe20008000f00 */
[----:B------:R-:W-:Y:S02]  /*5d00*/  IMAD.U32 R10, RZ, RZ, UR4 ;  /* 0x00000004ff0a7e24 */ /* 0x000fe4000f8e00ff */
[----:B------:R-:W-:Y:S07]  /*5d10*/  LEPC R20, `(.L_x_91) ;  /* 0x000000001014794e */ /* 0x000fee0000000000 */
[----:B--2---:R-:W-:Y:S05]  /*5d20*/  CALL.ABS.NOINC R2 ;  /* 0x0000000002007343 */ /* 0x004fea0003c00000 */
.L_x_91:
[----:B------:R-:W-:Y:S05]  /*5d30*/  BSYNC.RECONVERGENT B6 ;  /* 0x0000000000067941 */ /* 0x000fea0003800200 */
.L_x_90:
[----:B------:R-:W-:Y:S02]  /*5d40*/  R2UR UR6, R84 ;  /* 0x00000000540672ca */ /* 0x000fe400000e0000 */
[----:B------:R-:W-:Y:S02]  /*5d50*/  R2UR UR5, R95 ;  /* 0x000000005f0572ca */ /* 0x000fe400000e0000 */
[----:B------:R-:W-:Y:S02]  /*5d60*/  R2UR UR4, R94 ;  /* 0x000000005e0472ca */ /* 0x000fe400000e0000 */
[----:B------:R-:W-:Y:S02]  /*5d70*/  ISETP.NE.U32.AND P4, PT, R78, RZ, PT ;  /* 0x000000ff4e00720c */ /* 0x000fe40003f85070 */
[----:B------:R-:W-:Y:S02]  /*5d80*/  ISETP.NE.U32.AND P2, PT, RZ, UR54, PT ;  /* 0x00000036ff007c0c */ /* 0x000fe4000bf45070 */
[----:B------:R-:W-:Y:S02]  /*5d90*/  ISETP.NE.AND.EX P4, PT, R79, RZ, PT, P4 ;  /* 0x000000ff4f00720c */ /* 0x000fe40003f85340 */
[----:B------:R-:W-:Y:S01]  /*5da0*/  ISETP.NE.AND.EX P2, PT, RZ, UR55, PT, P2 ;  /* 0x00000037ff007c0c */ /* 0x000fe2000bf45320 */
[----:B------:R-:W-:Y:S02]  /*5db0*/  UISETP.NE.AND UP2, UPT, UR6, URZ, UPT ;  /* 0x000000ff0600728c */ /* 0x000fe4000bf45270 */
[----:B------:R-:W-:Y:S04]  /*5dc0*/  UISETP.NE.U32.AND UP0, UPT, UR5, URZ, UPT ;  /* 0x000000ff0500728c */ /* 0x000fe8000bf05070 */
[----:B------:R-:W-:Y:S01]  /*5dd0*/  UISETP.NE.AND.EX UP1, UPT, UR4, URZ, UPT, UP0 ;  /* 0x000000ff0400728c */ /* 0x000fe2000bf25300 */
[----:B------:R-:W-:Y:S01]  /*5de0*/  PLOP3.LUT P1, PT, PT, PT, UP2, 0x80, 0x8 ;  /* 0x000000000008781c */ /* 0x000fe20003f2f028 */
[----:B------:R-:W-:Y:S03]  /*5df0*/  UPLOP3.LUT UP0, UPT, UPT, UPT, UPT, 0x40, 0x4 ;  /* 0x000000000004789c */ /* 0x000fe60003f0e870 */
[----:B------:R-:W-:Y:S06]  /*5e00*/  @UP2 UPLOP3.LUT UP0, UPT, UPT, UPT, UP1, 0x80, 0x8 ;  /* 0x000000000008289c */ /* 0x000fec0003f0f010 */
[----:B------:R-:W-:Y:S01]  /*5e10*/  PLOP3.LUT P0, PT, PT, PT, UP0, 0x80, 0x8 ;  /* 0x000000000008781c */ /* 0x000fe20003f0f008 */
[----:B------:R-:W-:Y:S01]  /*5e20*/  @!UPT UIADD3 URZ, UPT, UPT, URZ, URZ, URZ ;  /* 0x000000fffffff290 */ /* 0x000fe2000fffe0ff */
[----:B------:R-:W-:Y:S11]  /*5e30*/  BRA.U !UP1, `(.L_x_93) ;  /* 0x0000000109407547 */ /* 0x000ff6000b800000 */
[----:B------:R-:W-:Y:S01]  /*5e40*/  UISETP.NE.U32.AND UP0, UPT, UR54, URZ, UPT ;  /* 0x000000ff3600728c */ /* 0x000fe2000bf05070 */
[----:B------:R-:W-:Y:S01]  /*5e50*/  R2UR UR6, R95 ;  /* 0x000000005f0672ca */ /* 0x000fe200000e0000 */
[----:B------:R-:W2:Y:S01]  /*5e60*/  LDCU.64 UR8, c[0x0][0x358] ;  /* 0x00006b00ff0877ac */ /* 0x000ea20008000a00 */
[----:B------:R-:W-:Y:S02]  /*5e70*/  HFMA2 R81, -RZ, RZ, 0, 5.9604644775390625e-08 ;  /* 0x00000001ff517431 */ /* 0x000fe400000001ff */
[----:B-1----:R-:W-:Y:S01]  /*5e80*/  IMAD.MOV.U32 R0, RZ, RZ, 0x1 ;  /* 0x00000001ff007424 */ /* 0x002fe200078e00ff */
[----:B------:R-:W-:Y:S06]  /*5e90*/  UISETP.NE.AND.EX UP0, UPT, UR55, URZ, UPT, UP0 ;  /* 0x000000ff3700728c */ /* 0x000fec000bf05300 */
[----:B------:R-:W-:Y:S05]  /*5ea0*/  PLOP3.LUT P3, PT, PT, PT, UP0, 0x80, 0x8 ;  /* 0x000000000008781c */ /* 0x000fea0003f6f008 */
[----:B------:R-:W1:Y:S01]  /*5eb0*/  @UP0 LDCU.64 UR4, c[0x0][0x888] ;  /* 0x00011100ff0407ac */ /* 0x000e620008000a00 */
[----:B------:R-:W-:Y:S07]  /*5ec0*/  @UP0 UIMAD UR6, UR36, UR6, URZ ;  /* 0x00000006240602a4 */ /* 0x000fee000f8e02ff */
[----:B------:R-:W-:Y:S01]  /*5ed0*/  @!P3 PRMT R81, R0, 0x7610, R81 ;  /* 0x000076100051b816 */ /* 0x000fe20000000051 */
[----:B-1----:R-:W-:Y:S06]  /*5ee0*/  @UP0 UIMAD.WIDE UR4, UR6, 0x4, UR4 ;  /* 0x00000004060408a5 */ /* 0x002fec000f8e0204 */
[----:B------:R-:W-:Y:S02]  /*5ef0*/  IMAD.U32 R2, RZ, RZ, UR4 ;  /* 0x00000004ff027e24 */ /* 0x000fe4000f8e00ff */
[----:B------:R-:W-:Y:S03]  /*5f00*/  IMAD.U32 R3, RZ, RZ, UR5 ;  /* 0x00000005ff037e24 */ /* 0x000fe6000f8e00ff */
[----:B------:R-:W1:Y:S02]  /*5f10*/  @!UP0 LDCU UR4, c[0x0][0x880] ;  /* 0x00011000ff0487ac */ /* 0x000e640008000800 */
[----:B--2--5:R2:W5:Y:S02]  /*5f20*/  @P3 LDG.E R41, desc[UR8][R2.64] ;  /* 0x0000000802293981 */ /* 0x024564000c1e1900 */
[----:B-12---:R-:W-:Y:S02]  /*5f30*/  @!P3 MOV R41, UR4 ;  /* 0x000000040029bc02 */ /* 0x006fe40008000f00 */
.L_x_93:
[----:B------:R-:W-:Y:S05]  /*5f40*/  @!P4 BRA `(.L_x_94) ;  /* 0x000000000024c947 */ /* 0x000fea0003800000 */
[----:B------:R-:W-:Y:S01]  /*5f50*/  ISETP.NE.U32.AND P3, PT, R76, RZ, PT ;  /* 0x000000ff4c00720c */ /* 0x000fe20003f65070 */
[----:B------:R-:W2:Y:S03]  /*5f60*/  LDCU.64 UR4, c[0x0][0x358] ;  /* 0x00006b00ff0477ac */ /* 0x000ea60008000a00 */
[----:B------:R-:W-:Y:S11]  /*5f70*/  ISETP.NE.AND.EX P3, PT, R77, RZ, PT, P3 ;  /* 0x000000ff4d00720c */ /* 0x000ff60003f65330 */
[----:B------:R-:W-:Y:S02]  /*5f80*/  @!UPT UIADD3 URZ, UPT, UPT, URZ, URZ, URZ ;  /* 0x000000fffffff290 */ /* 0x000fe4000fffe0ff */
[----:B------:R-:W3:Y:S01]  /*5f90*/  @P3 LDC.64 R2, c[0x0][0x8a8] ;  /* 0x00022a00ff023b82 */ /* 0x000ee20000000a00 */
[----:B-1----:R-:W-:Y:S04]  /*5fa0*/  @P3 IMAD R0, R78, UR36, RZ ;  /* 0x000000244e003c24 */ /* 0x002fe8000f8e02ff */
[----:B---3--:R-:W-:Y:S05]  /*5fb0*/  @P3 IMAD.WIDE R2, R0, 0x4, R2 ;  /* 0x0000000400023825 */ /* 0x008fea00078e0202 */
[----:B--2--5:R2:W5:Y:S02]  /*5fc0*/  @P3 LDG.E R38, desc[UR4][R2.64] ;  /* 0x0000000402263981 */ /* 0x024564000c1e1900 */
[----:B--2---:R-:W3:Y:S02]  /*5fd0*/  @!P3 LDC R38, c[0x0][0x8a0] ;  /* 0x00022800ff26bb82 */ /* 0x004ee40000000800 */
.L_x_94:
[----:B-----5:R-:W-:Y:S01]  /*5fe0*/  FSETP.NEU.AND P3, PT, R41, RZ, PT ;  /* 0x000000ff2900720b */ /* 0x020fe20003f6d000 */
[----:B------:R-:W-:Y:S01]  /*5ff0*/  IMAD.SHL.U32 R47, R80, 0x2, RZ ;  /* 0x00000002502f7824 */ /* 0x000fe200078e00ff */
[----:B------:R-:W-:Y:S01]  /*6000*/  SEL R4, RZ, 0xffffffff, P2 ;  /* 0xffffffffff047807 */ /* 0x000fe20001000000 */
[----:B------:R-:W-:Y:S01]  /*6010*/  BSSY B1, `(.L_x_95) ;  /* 0x0000044000017945 */ /* 0x000fe20003800000 */
[----:B------:R-:W-:Y:S01]  /*6020*/  @P1 LOP3.LUT P2, RZ, R81, 0xff, RZ, 0xc0, !PT ;  /* 0x000000ff51ff1812 */ /* 0x000fe2000784c0ff */
[----:B------:R-:W-:Y:S01]  /*6030*/  VIADD R98, R47, UR44 ;  /* 0x0000002c2f627c36 */ /* 0x000fe20008000000 */
[----:B------:R-:W-:Y:S01]  /*6040*/  @P1 SEL R3, RZ, 0xffffffff, P3 ;  /* 0xffffffffff031807 */ /* 0x000fe20001800000 */
[----:B------:R-:W-:Y:S01]  /*6050*/  IMAD.MOV.U32 R60, RZ, RZ, 0x1 ;  /* 0x00000001ff3c7424 */ /* 0x000fe200078e00ff */
[----:B------:R-:W-:Y:S01]  /*6060*/  LOP3.LUT R90, R90, 0x1, RZ, 0x3c, !PT ;  /* 0x000000015a5a7812 */ /* 0x000fe200078e3cff */
[----:B------:R-:W-:Y:S01]  /*6070*/  IMAD.MOV.U32 R46, RZ, RZ, RZ ;  /* 0x000000ffff2e7224 */ /* 0x000fe200078e00ff */
[----:B------:R-:W-:Y:S02]  /*6080*/  @P0 SEL R3, R4, R3, !P2 ;  /* 0x0000000304030207 */ /* 0x000fe40005000000 */
[----:B------:R-:W-:Y:S02]  /*6090*/  CS2R R74, SRZ ;  /* 0x00000000004a7805 */ /* 0x000fe4000001ff00 */
[C---:B------:R-:W-:Y:S02]  /*60a0*/  LEA R99, R36.reuse, UR44, 0x3 ;  /* 0x0000002c24637c11 */ /* 0x040fe4000f8e18ff */
[----:B------:R-:W-:Y:S02]  /*60b0*/  CS2R R72, SRZ ;  /* 0x0000000000487805 */ /* 0x000fe4000001ff00 */
[----:B------:R-:W-:Y:S02]  /*60c0*/  @P1 LOP3.LUT R3, R3, 0x1, RZ, 0xc0, !PT ;  /* 0x0000000103031812 */ /* 0x000fe400078ec0ff */
[----:B------:R-:W-:Y:S02]  /*60d0*/  CS2R R66, SRZ ;  /* 0x0000000000427805 */ /* 0x000fe4000001ff00 */
[----:B------:R-:W-:Y:S02]  /*60e0*/  SHF.L.U32 R2, R89, 0x1f, RZ ;  /* 0x0000001f59027819 */ /* 0x000fe400000006ff */
[----:B------:R-:W-:Y:S02]  /*60f0*/  CS2R R64, SRZ ;  /* 0x0000000000407805 */ /* 0x000fe4000001ff00 */
[----:B------:R-:W-:Y:S02]  /*6100*/  ISETP.NE.U32.OR P6, PT, R3, 0x1, !P1 ;  /* 0x000000010300780c */ /* 0x000fe40004fc5470 */
[----:B------:R-:W-:Y:S02]  /*6110*/  CS2R R58, SRZ ;  /* 0x00000000003a7805 */ /* 0x000fe4000001ff00 */
[----:B------:R-:W-:Y:S02]  /*6120*/  PLOP3.LUT P2, PT, PT, PT, UP1, 0x80, 0x8 ;  /* 0x000000000008781c */ /* 0x000fe40003f4f018 */
[----:B------:R-:W-:Y:S02]  /*6130*/  CS2R R56, SRZ ;  /* 0x0000000000387805 */ /* 0x000fe4000001ff00 */
[----:B------:R-:W-:Y:S02]  /*6140*/  LEA.HI R39, R36, R36, RZ, 0x1 ;  /* 0x0000002424277211 */ /* 0x000fe400078f08ff */
[----:B------:R-:W-:Y:S02]  /*6150*/  CS2R R50, SRZ ;  /* 0x0000000000327805 */ /* 0x000fe4000001ff00 */
[----:B------:R-:W-:Y:S02]  /*6160*/  LOP3.LUT P4, R86, R81, 0xff, RZ, 0xc0, !PT ;  /* 0x000000ff51567812 */ /* 0x000fe4000788c0ff */
[----:B------:R-:W-:Y:S02]  /*6170*/  CS2R R48, SRZ ;  /* 0x0000000000307805 */ /* 0x000fe4000001ff00 */
[----:B------:R-:W-:Y:S01]  /*6180*/  SEL R3, RZ, 0xffffffff, P3 ;  /* 0xffffffffff037807 */ /* 0x000fe20001800000 */
[C---:B-1----:R-:W-:Y:S01]  /*6190*/  IMAD.SHL.U32 R0, R39.reuse, 0x80, RZ ;  /* 0x0000008027007824 */ /* 0x042fe200078e00ff */
[----:B------:R-:W-:Y:S01]  /*61a0*/  LOP3.LUT R39, R39, 0xffe, RZ, 0xc0, !PT ;  /* 0x00000ffe27277812 */ /* 0x000fe200078ec0ff */
[----:B------:R-:W-:Y:S01]  /*61b0*/  VIADD R63, R98, 0x400 ;  /* 0x00000400623f7836 */ /* 0x000fe20000000000 */
[----:B------:R-:W-:Y:S01]  /*61c0*/  P2R R96, PR, RZ, 0x40 ;  /* 0x00000040ff607803 */ /* 0x000fe20000000000 */
[----:B------:R-:W-:Y:S01]  /*61d0*/  IMAD.IADD R97, R91, 0x1, R98 ;  /* 0x000000015b617824 */ /* 0x000fe200078e0262 */
[----:B------:R-:W-:Y:S01]  /*61e0*/  @P6 SHF.L.U32 R5, R90, 0x1f, RZ ;  /* 0x0000001f5a056819 */ /* 0x000fe200000006ff */
[----:B------:R-:W-:Y:S01]  /*61f0*/  IMAD.IADD R39, R36, 0x1, -R39 ;  /* 0x0000000124277824 */ /* 0x000fe200078e0a27 */
[----:B------:R-:W-:Y:S02]  /*6200*/  @P2 SEL R3, R4, R3, !P4 ;  /* 0x0000000304032207 */ /* 0x000fe40006000000 */
[----:B------:R-:W1:Y:S01]  /*6210*/  @P6 SYNCS.PHASECHK.TRANS64.TRYWAIT P1, [UR44+0x20], R5 ;  /* 0x00002005ff0065a7 */ /* 0x000e62000802112c */
[----:B------:R-:W-:Y:S02]  /*6220*/  LOP3.LUT R0, R0, 0xffffff00, RZ, 0xc0, !PT ;  /* 0xffffff0000007812 */ /* 0x000fe400078ec0ff */
[----:B------:R-:W-:Y:S03]  /*6230*/  LOP3.LUT R3, R3, 0x1, RZ, 0xc0, !PT ;  /* 0x0000000103037812 */ /* 0x000fe600078ec0ff */
[----:B------:R-:W-:Y:S01]  /*6240*/  IMAD.IADD R0, R37, 0x1, R0 ;  /* 0x0000000125007824 */ /* 0x000fe200078e0200 */
[----:B------:R-:W-:Y:S03]  /*6250*/  ISETP.NE.U32.AND P5, PT, R3, 0x1, PT ;  /* 0x000000010300780c */ /* 0x000fe60003fa5070 */
[----:B------:R-:W-:Y:S01]  /*6260*/  IMAD R39, R39, 0x100000, R0 ;  /* 0x0010000027277824 */ /* 0x000fe200078e0200 */
[----:B------:R-:W-:Y:S01]  /*6270*/  P2R R61, PR, RZ, 0x20 ;  /* 0x00000020ff3d7803 */ /* 0x000fe20000000000 */
[----:B------:R2:W4:Y:S01]  /*6280*/  SYNCS.PHASECHK.TRANS64.TRYWAIT P0, [R99+URZ+0x90], R2 ;  /* 0x00009002630075a7 */ /* 0x00052200080011ff */
[----:B-1----:R-:W-:Y:S01]  /*6290*/  @P6 SEL R60, RZ, 0x1, !P1 ;  /* 0x00000001ff3c6807 */ /* 0x002fe20004800000 */
[----:B--2---:R-:W-:Y:S06]  /*62a0*/  @!P6 BRA `(.L_x_96) ;  /* 0x000000000068e947 */ /* 0x004fec0003800000 */
[----:B------:R-:W-:Y:S01]  /*62b0*/  @P5 IMAD R0, R92, 0x2, R63 ;  /* 0x000000025c005824 */ /* 0x000fe200078e023f */
[----:B------:R-:W-:Y:S01]  /*62c0*/  ISETP.NE.AND P1, PT, R60, RZ, PT ;  /* 0x000000ff3c00720c */ /* 0x000fe20003f25270 */
[----:B------:R-:W-:Y:S01]  /*62d0*/  @P5 IMAD R4, R92, 0x2, R98 ;  /* 0x000000025c045824 */ /* 0x000fe200078e0262 */
[----:B------:R-:W-:Y:S01]  /*62e0*/  BSSY B0, `(.L_x_97) ;  /* 0x000000e000007945 */ /* 0x000fe20003800000 */
[----:B------:R-:W-:Y:S01]  /*62f0*/  IMAD.MOV.U32 R74, RZ, RZ, RZ ;  /* 0x000000ffff4a7224 */ /* 0x000fe200078e00ff */
[----:B------:R-:W-:Y:S01]  /*6300*/  CS2R R66, SRZ ;  /* 0x0000000000427805 */ /* 0x000fe2000001ff00 */
[----:B------:R-:W-:Y:S01]  /*6310*/  @P5 IMAD.IADD R5, R91, 0x1, R0 ;  /* 0x000000015b055824 */ /* 0x000fe200078e0200 */
[----:B------:R-:W-:Y:S02]  /*6320*/  CS2R R64, SRZ ;  /* 0x0000000000407805 */ /* 0x000fe4000001ff00 */
[----:B------:R-:W-:Y:S02]  /*6330*/  CS2R R72, SRZ ;  /* 0x0000000000487805 */ /* 0x000fe4000001ff00 */
[----:B------:R-:W-:Y:S02]  /*6340*/  CS2R R50, SRZ ;  /* 0x0000000000327805 */ /* 0x000fe4000001ff00 */
[----:B------:R-:W-:Y:S02]  /*6350*/  CS2R R48, SRZ ;  /* 0x0000000000307805 */ /* 0x000fe4000001ff00 */
[----:B------:R-:W-:Y:S02]  /*6360*/  CS2R R58, SRZ ;  /* 0x00000000003a7805 */ /* 0x000fe4000001ff00 */
[----:B------:R-:W-:Y:S01]  /*6370*/  CS2R R56, SRZ ;  /* 0x0000000000387805 */ /* 0x000fe2000001ff00 */
[----:B------:R-:W-:Y:S06]  /*6380*/  @P1 BRA `(.L_x_98) ;  /* 0x00000000000c1947 */ /* 0x000fec0003800000 */
[----:B------:R-:W-:Y:S04]  /*6390*/  SHF.L.U32 R3, R90, 0x1f, RZ ;  /* 0x0000001f5a037819 */ /* 0x000fe800000006ff */
[----:B------:R-:W1:Y:S02]  /*63a0*/  SYNCS.PHASECHK.TRANS64.TRYWAIT P1, [UR44+0x20], R3 ;  /* 0x00002003ff0075a7 */ /* 0x000e64000802112c */
[----:B-1----:R-:W-:Y:S05]  /*63b0*/  @!P1 BRA `(.L_x_99) ;  /* 0x0000003c00649947 */ /* 0x002fea0003800000 */
.L_x_98:
[----:B------:R-:W-:Y:S05]  /*63c0*/  BSYNC B0 ;  /* 0x0000000000007941 */ /* 0x000fea0003800000 */
.L_x_97:
[----:B------:R-:W-:Y:S01]  /*63d0*/  ISETP.NE.AND P1, PT, R61, RZ, PT ;  /* 0x000000ff3d00720c */ /* 0x000fe20003f25270 */
[----:B------:R-:W-:Y:S11]  /*63e0*/  HFMA2 R46, -RZ, RZ, 0, 5.9604644775390625e-08 ;  /* 0x00000001ff2e7431 */ /* 0x000ff600000001ff */
[----:B------:R-:W-:Y:S01]  /*63f0*/  @!UPT UIADD3 URZ, UPT, UPT, URZ, URZ, URZ ;  /* 0x000000fffffff290 */ /* 0x000fe2000fffe0ff */
[----:B------:R-:W-:Y:S05]  /*6400*/  @P1 WARPSYNC.ALL ;  /* 0x0000000000001948 */ /* 0x000fea0003800000 */
[----:B------:R2:W1:Y:S04]  /*6410*/  @P1 LDSM.16.M88.4 R64, [R4+0x400] ;  /* 0x000400000440183b */ /* 0x0004680000000200 */
[----:B------:R2:W1:Y:S04]  /*6420*/  @P1 LDSM.16.M88.4 R72, [R5] ;  /* 0x000000000548183b */ /* 0x0004680000000200 */
[----:B------:R2:W1:Y:S04]  /*6430*/  @P1 LDSM.16.M88.4 R48, [R47+UR44+0x400] ;  /* 0x0004002c2f30183b */ /* 0x0004680008000200 */
[----:B------:R2:W1:Y:S02]  /*6440*/  @P1 LDSM.16.M88.4 R56, [R97+0x400] ;  /* 0x000400006138183b */ /* 0x0004640000000200 */
.L_x_96:
[----:B------:R-:W-:Y:S05]  /*6450*/  BSYNC B1 ;  /* 0x0000000000017941 */ /* 0x000fea0003800000 */
.L_x_95:
[----:B-1----:R-:W-:Y:S04]  /*6460*/  SHF.R.U32.HI R3, RZ, 0x15, R39 ;  /* 0x00000015ff037819 */ /* 0x002fe80000011627 */
[----:B------:R-:W-:Y:S01]  /*6470*/  LOP3.LUT P1, RZ, R3, 0x3, R82, 0x48, !PT ;  /* 0x0000000303ff7812 */ /* 0x000fe20007824852 */
[----:B------:R-:W-:Y:S01]  /*6480*/  @!UPT UIADD3 URZ, UPT, UPT, URZ, URZ, URZ ;  /* 0x000000fffffff290 */ /* 0x000fe2000fffe0ff */
[----:B----4-:R-:W-:Y:S11]  /*6490*/  @P0 BRA `(.L_x_100) ;  /* 0x0000000000080947 */ /* 0x010ff60003800000 */
[----:B------:R-:W1:Y:S02]  /*64a0*/  SYNCS.PHASECHK.TRANS64.TRYWAIT P0, [R99+URZ+0x90], R2 ;  /* 0x00009002630075a7 */ /* 0x000e6400080011ff */
[----:B-1----:R-:W-:Y:S05]  /*64b0*/  @!P0 BRA `(.L_x_101) ;  /* 0x0000003c003c8947 */ /* 0x002fea0003800000 */
.L_x_100:
[----:B------:R-:W-:Y:S05]  /*64c0*/  @!P1 BRA `(.L_x_102) ;  /* 0x0000000000409947 */ /* 0x000fea0003800000 */
[----:B------:R-:W2:Y:S01]  /*64d0*/  LDCU.64 UR8, c[0x4][0x70] ;  /* 0x01000e00ff0877ac */ /* 0x000ea20008000a00 */
[----:B------:R-:W-:Y:S01]  /*64e0*/  MOV R3, 0x0 ;  /* 0x0000000000037802 */ /* 0x000fe20000000f00 */
[----:B------:R-:W-:Y:S02]  /*64f0*/  HFMA2 R12, -RZ, RZ, 0, 5.9604644775390625e-08 ;  /* 0x00000001ff0c7431 */ /* 0x000fe400000001ff */
[----:B------:R-:W-:Y:S02]  /*6500*/  IMAD.MOV.U32 R8, RZ, RZ, 0x192 ;  /* 0x00000192ff087424 */ /* 0x000fe400078e00ff */
[----:B------:R-:W-:Y:S01]  /*6510*/  IMAD.MOV.U32 R13, RZ, RZ, RZ ;  /* 0x000000ffff0d7224 */ /* 0x000fe200078e00ff */
[----:B------:R-:W4:Y:S01]  /*6520*/  LDCU.64 UR6, c[0x4][0x78] ;  /* 0x01000f00ff0677ac */ /* 0x000f220008000a00 */
[----:B-1----:R-:W1:Y:S01]  /*6530*/  LDC.64 R2, c[0x4][R3] ;  /* 0x0100000003027b82 */ /* 0x002e620000000a00 */
[----:B------:R-:W5:Y:S01]  /*6540*/  LDCU.64 UR4, c[0x4][0x10] ;  /* 0x01000200ff0477ac */ /* 0x000f620008000a00 */
[----:B--2---:R-:W-:Y:S01]  /*6550*/  MOV R5, UR9 ;  /* 0x0000000900057c02 */ /* 0x004fe20008000f00 */
[----:B------:R-:W-:Y:S01]  /*6560*/  IMAD.U32 R4, RZ, RZ, UR8 ;  /* 0x00000008ff047e24 */ /* 0x000fe2000f8e00ff */
[----:B----4-:R-:W-:Y:S01]  /*6570*/  MOV R7, UR7 ;  /* 0x0000000700077c02 */ /* 0x010fe20008000f00 */
[----:B------:R-:W-:Y:S01]  /*6580*/  IMAD.U32 R6, RZ, RZ, UR6 ;  /* 0x00000006ff067e24 */ /* 0x000fe2000f8e00ff */
[----:B-----5:R-:W-:Y:S01]  /*6590*/  MOV R11, UR5 ;  /* 0x00000005000b7c02 */ /* 0x020fe20008000f00 */
[----:B------:R-:W-:Y:S02]  /*65a0*/  IMAD.U32 R10, RZ, RZ, UR4 ;  /* 0x00000004ff0a7e24 */ /* 0x000fe4000f8e00ff */
[----:B------:R-:W-:Y:S07]  /*65b0*/  LEPC R20, `(.L_x_102) ;  /* 0x000000001014794e */ /* 0x000fee0000000000 */
[----:B-1-3--:R-:W-:Y:S05]  /*65c0*/  CALL.ABS.NOINC R2 ;  /* 0x0000000002007343 */ /* 0x00afea0003c00000 */
.L_x_102:
[----:B------:R-:W-:Y:S05]  /*65d0*/  WARPSYNC.ALL ;  /* 0x0000000000007948 */ /* 0x000fea0003800000 */
[----:B------:R-:W-:Y:S01]  /*65e0*/  R2UR UR4, R39 ;  /* 0x00000000270472ca */ /* 0x000fe200000e0000 */
[--C-:B------:R-:W-:Y:S01]  /*65f0*/  HADD2.F32 R40, -RZ, R48.reuse.H0_H0 ;  /* 0x20000030ff287230 */ /* 0x100fe20000004100 */
[----:B------:R-:W-:Y:S01]  /*6600*/  SHF.L.U32 R62, R92, 0x1, RZ ;  /* 0x000000015c3e7819 */ /* 0x000fe200000006ff */
[----:B------:R-:W-:Y:S01]  /*6610*/  HADD2.F32 R43, -RZ, R48.H1_H1 ;  /* 0x30000030ff2b7230 */ /* 0x000fe20000004100 */
[----:B------:R-:W-:Y:S01]  /*6620*/  ISETP.NE.AND P0, PT, R93, RZ, PT ;  /* 0x000000ff5d00720c */ /* 0x000fe20003f05270 */
[----:B------:R-:W-:Y:S01]  /*6630*/  HADD2.F32 R42, -RZ, R49.H0_H0 ;  /* 0x20000031ff2a7230 */ /* 0x000fe20000004100 */
[----:B------:R-:W-:Y:S01]  /*6640*/  IADD3 R100, PT, PT, R63, R62, RZ ;  /* 0x0000003e3f647210 */ /* 0x000fe20007ffe0ff */
[----:B------:R-:W-:Y:S01]  /*6650*/  HADD2.F32 R45, -RZ, R51.H0_H0 ;  /* 0x20000033ff2d7230 */ /* 0x000fe20000004100 */
[----:B------:R-:W-:Y:S02]  /*6660*/  BSSY.RECONVERGENT B0, `(.L_x_103) ;  /* 0x0000085000007945 */ /* 0x000fe40003800200 */
[----:B------:R-:W-:Y:S03]  /*6670*/  IADD3 R101, PT, PT, R91, R100, RZ ;  /* 0x000000645b657210 */ /* 0x000fe60007ffe0ff */
[----:B--2---:R-:W3:Y:S02]  /*6680*/  LDTM.16dp256bit.x8 R4, tmem[UR4] ;  /* 0x00000004000479ee */ /* 0x004ee400081a0000 */
[C---:B---3--:R-:W-:Y:S01]  /*6690*/  FMUL R0, R38.reuse, R4 ;  /* 0x0000000426007220 */ /* 0x048fe20000400000 */
[C---:B-1----:R-:W-:Y:S01]  /*66a0*/  FMUL R2, R38.reuse, R5 ;  /* 0x0000000526027220 */ /* 0x042fe20000400000 */
[C---:B------:R-:W-:Y:S01]  /*66b0*/  FMUL R3, R38.reuse, R6 ;  /* 0x0000000626037220 */ /* 0x040fe20000400000 */
[C---:B------:R-:W-:Y:S01]  /*66c0*/  FMUL R7, R38.reuse, R7 ;  /* 0x0000000726077220 */ /* 0x040fe20000400000 */
[C---:B------:R-:W-:Y:S01]  /*66d0*/  FFMA R0, R41.reuse, R40, R0 ;  /* 0x0000002829007223 */ /* 0x040fe20000000000 */
[----:B------:R-:W-:Y:S02]  /*66e0*/  HADD2.F32 R40, -RZ, R49.H1_H1 ;  /* 0x30000031ff287230 */ /* 0x000fe40000004100 */
[C---:B------:R-:W-:Y:S01]  /*66f0*/  FFMA R2, R41.reuse, R43, R2 ;  /* 0x0000002b29027223 */ /* 0x040fe20000000002 */
[C---:B------:R-:W-:Y:S01]  /*6700*/  FFMA R3, R41.reuse, R42, R3 ;  /* 0x0000002a29037223 */ /* 0x040fe20000000003 */
[--C-:B------:R-:W-:Y:S02]  /*6710*/  HADD2.F32 R43, -RZ, R50.reuse.H0_H0 ;  /* 0x20000032ff2b7230 */ /* 0x100fe40000004100 */
[----:B------:R-:W-:Y:S01]  /*6720*/  FMUL R4, R38, R8 ;  /* 0x0000000826047220 */ /* 0x000fe20000400000 */
[----:B------:R-:W-:Y:S01]  /*6730*/  HADD2.F32 R42, -RZ, R50.H1_H1 ;  /* 0x30000032ff2a7230 */ /* 0x000fe20000004100 */
[----:B------:R-:W-:Y:S01]  /*6740*/  F2FP.F16.F32.PACK_AB R52, R2, R0 ;  /* 0x000000000234723e */ /* 0x000fe200000000ff */
[C---:B------:R-:W-:Y:S01]  /*6750*/  FFMA R7, R41.reuse, R40, R7 ;  /* 0x0000002829077223 */ /* 0x040fe20000000007 */
[----:B------:R-:W-:Y:S01]  /*6760*/  FFMA R4, R41, R43, R4 ;  /* 0x0000002b29047223 */ /* 0x000fe20000000004 */
[C---:B------:R-:W-:Y:S01]  /*6770*/  FMUL R5, R38.reuse, R9 ;  /* 0x0000000926057220 */ /* 0x040fe20000400000 */
[C---:B------:R-:W-:Y:S01]  /*6780*/  FMUL R6, R38.reuse, R10 ;  /* 0x0000000a26067220 */ /* 0x040fe20000400000 */
[----:B------:R-:W-:Y:S01]  /*6790*/  HADD2.F32 R40, -RZ, R51.H1_H1 ;  /* 0x30000033ff287230 */ /* 0x000fe20000004100 */
[----:B------:R-:W-:Y:S01]  /*67a0*/  F2FP.F16.F32.PACK_AB R53, R7, R3 ;  /* 0x000000030735723e */ /* 0x000fe200000000ff */
[C---:B------:R-:W-:Y:S01]  /*67b0*/  FFMA R5, R41.reuse, R42, R5 ;  /* 0x0000002a29057223 */ /* 0x040fe20000000005 */
[----:B------:R-:W-:Y:S01]  /*67c0*/  FFMA R6, R41, R45, R6 ;  /* 0x0000002d29067223 */ /* 0x000fe20000000006 */
[C---:B------:R-:W-:Y:S01]  /*67d0*/  FMUL R11, R38.reuse, R11 ;  /* 0x0000000b260b7220 */ /* 0x040fe20000400000 */
[--C-:B------:R-:W-:Y:S02]  /*67e0*/  HADD2.F32 R43, -RZ, R56.reuse.H0_H0 ;  /* 0x20000038ff2b7230 */ /* 0x100fe40000004100 */
[C---:B------:R-:W-:Y:S01]  /*67f0*/  FMUL R8, R38.reuse, R12 ;  /* 0x0000000c26087220 */ /* 0x040fe20000400000 */
[----:B------:R-:W-:Y:S01]  /*6800*/  F2FP.F16.F32.PACK_AB R54, R5, R4 ;  /* 0x000000040536723e */ /* 0x000fe200000000ff */
[C---:B------:R-:W-:Y:S01]  /*6810*/  FFMA R11, R41.reuse, R40, R11 ;  /* 0x00000028290b7223 */ /* 0x040fe2000000000b */
[----:B------:R-:W-:Y:S02]  /*6820*/  HADD2.F32 R40, -RZ, R56.H1_H1 ;  /* 0x30000038ff287230 */ /* 0x000fe40000004100 */
[----:B------:R-:W-:Y:S01]  /*6830*/  FFMA R8, R41, R43, R8 ;  /* 0x0000002b29087223 */ /* 0x000fe20000000008 */
[C---:B------:R-:W-:Y:S01]  /*6840*/  FMUL R9, R38.reuse, R13 ;  /* 0x0000000d26097220 */ /* 0x040fe20000400000 */
[--C-:B------:R-:W-:Y:S01]  /*6850*/  HADD2.F32 R45, -RZ, R57.reuse.H0_H0 ;  /* 0x20000039ff2d7230 */ /* 0x100fe20000004100 */
[----:B------:R-:W-:Y:S01]  /*6860*/  F2FP.F16.F32.PACK_AB R55, R11, R6 ;  /* 0x000000060b37723e */ /* 0x000fe200000000ff */
[C---:B------:R-:W-:Y:S01]  /*6870*/  FMUL R10, R38.reuse, R14 ;  /* 0x0000000e260a7220 */ /* 0x040fe20000400000 */
[----:B------:R-:W-:Y:S02]  /*6880*/  HADD2.F32 R42, -RZ, R57.H1_H1 ;  /* 0x30000039ff2a7230 */ /* 0x000fe40000004100 */
[C---:B------:R-:W-:Y:S01]  /*6890*/  FFMA R9, R41.reuse, R40, R9 ;  /* 0x0000002829097223 */ /* 0x040fe20000000009 */
[C---:B------:R-:W-:Y:S01]  /*68a0*/  FMUL R15, R38.reuse, R15 ;  /* 0x0000000f260f7220 */ /* 0x040fe20000400000 */
[----:B------:R1:W-:Y:S01]  /*68b0*/  STSM.16.M88.4 [R98+0x400], R52 ;  /* 0x0004003462007844 */ /* 0x0003e20000000200 */
[----:B------:R-:W-:Y:S01]  /*68c0*/  FFMA R10, R41, R45, R10 ;  /* 0x0000002d290a7223 */ /* 0x000fe2000000000a */
[--C-:B------:R-:W-:Y:S01]  /*68d0*/  HADD2.F32 R40, -RZ, R58.reuse.H0_H0 ;  /* 0x2000003aff287230 */ /* 0x100fe20000004100 */
[----:B------:R-:W-:Y:S01]  /*68e0*/  F2FP.F16.F32.PACK_AB R68, R9, R8 ;  /* 0x000000080944723e */ /* 0x000fe200000000ff */
[----:B------:R-:W-:Y:S01]  /*68f0*/  FFMA R15, R41, R42, R15 ;  /* 0x0000002a290f7223 */ /* 0x000fe2000000000f */
[C---:B------:R-:W-:Y:S01]  /*6900*/  FMUL R12, R38.reuse, R16 ;  /* 0x00000010260c7220 */ /* 0x040fe20000400000 */
[----:B------:R-:W-:Y:S02]  /*6910*/  HADD2.F32 R42, -RZ, R58.H1_H1 ;  /* 0x3000003aff2a7230 */ /* 0x000fe40000004100 */
[C---:B------:R-:W-:Y:S01]  /*6920*/  FMUL R13, R38.reuse, R17 ;  /* 0x00000011260d7220 */ /* 0x040fe20000400000 */
[--C-:B------:R-:W-:Y:S01]  /*6930*/  HADD2.F32 R43, -RZ, R59.reuse.H0_H0 ;  /* 0x2000003bff2b7230 */ /* 0x100fe20000004100 */
[----:B------:R-:W-:Y:S01]  /*6940*/  F2FP.F16.F32.PACK_AB R69, R15, R10 ;  /* 0x0000000a0f45723e */ /* 0x000fe200000000ff */
[C---:B------:R-:W-:Y:S01]  /*6950*/  FFMA R12, R41.reuse, R40, R12 ;  /* 0x00000028290c7223 */ /* 0x040fe2000000000c */
[----:B------:R-:W-:Y:S01]  /*6960*/  FFMA R13, R41, R42, R13 ;  /* 0x0000002a290d7223 */ /* 0x000fe2000000000d */
[C---:B------:R-:W-:Y:S01]  /*6970*/  FMUL R14, R38.reuse, R18 ;  /* 0x00000012260e7220 */ /* 0x040fe20000400000 */
[----:B------:R-:W-:Y:S02]  /*6980*/  HADD2.F32 R40, -RZ, R59.H1_H1 ;  /* 0x3000003bff287230 */ /* 0x000fe40000004100 */
[C---:B------:R-:W-:Y:S01]  /*6990*/  FMUL R19, R38.reuse, R19 ;  /* 0x0000001326137220 */ /* 0x040fe20000400000 */
[C---:B------:R-:W-:Y:S01]  /*69a0*/  FMUL R16, R38.reuse, R20 ;  /* 0x0000001426107220 */ /* 0x040fe20000400000 */
[----:B------:R-:W-:Y:S01]  /*69b0*/  F2FP.F16.F32.PACK_AB R70, R13, R12 ;  /* 0x0000000c0d46723e */ /* 0x000fe200000000ff */
[C---:B------:R-:W-:Y:S01]  /*69c0*/  FFMA R14, R41.reuse, R43, R14 ;  /* 0x0000002b290e7223 */ /* 0x040fe2000000000e */
[--C-:B------:R-:W-:Y:S02]  /*69d0*/  HADD2.F32 R43, -RZ, R64.reuse.H0_H0 ;  /* 0x20000040ff2b7230 */ /* 0x100fe40000004100 */
[C---:B------:R-:W-:Y:S01]  /*69e0*/  FFMA R19, R41.reuse, R40, R19 ;  /* 0x0000002829137223 */ /* 0x040fe20000000013 */
[----:B------:R-:W-:Y:S02]  /*69f0*/  HADD2.F32 R42, -RZ, R64.H1_H1 ;  /* 0x30000040ff2a7230 */ /* 0x000fe40000004100 */
[C---:B------:R-:W-:Y:S01]  /*6a00*/  FMUL R17, R38.reuse, R21 ;  /* 0x0000001526117220 */ /* 0x040fe20000400000 */
[--C-:B------:R-:W-:Y:S02]  /*6a10*/  HADD2.F32 R45, -RZ, R65.reuse.H0_H0 ;  /* 0x20000041ff2d7230 */ /* 0x100fe40000004100 */
[----:B------:R-:W-:Y:S01]  /*6a20*/  FFMA R16, R41, R43, R16 ;  /* 0x0000002b29107223 */ /* 0x000fe20000000010 */
[----:B------:R-:W-:Y:S01]  /*6a30*/  F2FP.F16.F32.PACK_AB R71, R19, R14 ;  /* 0x0000000e1347723e */ /* 0x000fe200000000ff */
[----:B------:R-:W-:Y:S01]  /*6a40*/  FFMA R17, R41, R42, R17 ;  /* 0x0000002a29117223 */ /* 0x000fe20000000011 */
[C---:B------:R-:W-:Y:S01]  /*6a50*/  FMUL R18, R38.reuse, R22 ;  /* 0x0000001626127220 */ /* 0x040fe20000400000 */
[----:B------:R-:W-:Y:S02]  /*6a60*/  HADD2.F32 R40, -RZ, R65.H1_H1 ;  /* 0x30000041ff287230 */ /* 0x000fe40000004100 */
[C---:B------:R-:W-:Y:S01]  /*6a70*/  FMUL R23, R38.reuse, R23 ;  /* 0x0000001726177220 */ /* 0x040fe20000400000 */
[----:B------:R1:W-:Y:S01]  /*6a80*/  STSM.16.M88.4 [R97+0x400], R68 ;  /* 0x0004004461007844 */ /* 0x0003e20000000200 */
[----:B------:R-:W-:Y:S01]  /*6a90*/  F2FP.F16.F32.PACK_AB R104, R17, R16 ;  /* 0x000000101168723e */ /* 0x000fe200000000ff */
[C---:B------:R-:W-:Y:S01]  /*6aa0*/  FFMA R18, R41.reuse, R45, R18 ;  /* 0x0000002d29127223 */ /* 0x040fe20000000012 */
[----:B------:R-:W-:Y:S01]  /*6ab0*/  FFMA R23, R41, R40, R23 ;  /* 0x0000002829177223 */ /* 0x000fe20000000017 */
[--C-:B------:R-:W-:Y:S02]  /*6ac0*/  HADD2.F32 R43, -RZ, R66.reuse.H0_H0 ;  /* 0x20000042ff2b7230 */ /* 0x100fe40000004100 */
[C---:B------:R-:W-:Y:S01]  /*6ad0*/  FMUL R20, R38.reuse, R24 ;  /* 0x0000001826147220 */ /* 0x040fe20000400000 */
[----:B------:R-:W-:Y:S02]  /*6ae0*/  HADD2.F32 R40, -RZ, R66.H1_H1 ;  /* 0x30000042ff287230 */ /* 0x000fe40000004100 */
[C---:B------:R-:W-:Y:S01]  /*6af0*/  FMUL R21, R38.reuse, R25 ;  /* 0x0000001926157220 */ /* 0x040fe20000400000 */
[--C-:B------:R-:W-:Y:S01]  /*6b00*/  HADD2.F32 R45, -RZ, R67.reuse.H0_H0 ;  /* 0x20000043ff2d7230 */ /* 0x100fe20000004100 */
[----:B------:R-:W-:Y:S01]  /*6b10*/  F2FP.F16.F32.PACK_AB R105, R23, R18 ;  /* 0x000000121769723e */ /* 0x000fe200000000ff */
[C---:B------:R-:W-:Y:S01]  /*6b20*/  FFMA R20, R41.reuse, R43, R20 ;  /* 0x0000002b29147223 */ /* 0x040fe20000000014 */
[C---:B------:R-:W-:Y:S01]  /*6b30*/  FFMA R21, R41.reuse, R40, R21 ;  /* 0x0000002829157223 */ /* 0x040fe20000000015 */
[C---:B------:R-:W-:Y:S01]  /*6b40*/  FMUL R22, R38.reuse, R26 ;  /* 0x0000001a26167220 */ /* 0x040fe20000400000 */
[----:B------:R-:W-:Y:S02]  /*6b50*/  HADD2.F32 R42, -RZ, R67.H1_H1 ;  /* 0x30000043ff2a7230 */ /* 0x000fe40000004100 */
[C---:B------:R-:W-:Y:S01]  /*6b60*/  FMUL R27, R38.reuse, R27 ;  /* 0x0000001b261b7220 */ /* 0x040fe20000400000 */
[--C-:B------:R-:W-:Y:S02]  /*6b70*/  HADD2.F32 R40, -RZ, R72.reuse.H0_H0 ;  /* 0x20000048ff287230 */ /* 0x100fe40000004100 */
[C---:B------:R-:W-:Y:S01]  /*6b80*/  FFMA R22, R41.reuse, R45, R22 ;  /* 0x0000002d29167223 */ /* 0x040fe20000000016 */
[C---:B------:R-:W-:Y:S01]  /*6b90*/  FMUL R24, R38.reuse, R28 ;  /* 0x0000001c26187220 */ /* 0x040fe20000400000 */
[C---:B------:R-:W-:Y:S01]  /*6ba0*/  FFMA R27, R41.reuse, R42, R27 ;  /* 0x0000002a291b7223 */ /* 0x040fe2000000001b */
[----:B------:R-:W-:Y:S02]  /*6bb0*/  HADD2.F32 R42, -RZ, R72.H1_H1 ;  /* 0x30000048ff2a7230 */ /* 0x000fe40000004100 */
[C---:B------:R-:W-:Y:S01]  /*6bc0*/  FMUL R25, R38.reuse, R29 ;  /* 0x0000001d26197220 */ /* 0x040fe20000400000 */
[--C-:B------:R-:W-:Y:S02]  /*6bd0*/  HADD2.F32 R43, -RZ, R73.reuse.H0_H0 ;  /* 0x20000049ff2b7230 */ /* 0x100fe40000004100 */
[C---:B------:R-:W-:Y:S01]  /*6be0*/  FMUL R26, R38.reuse, R30 ;  /* 0x0000001e261a7220 */ /* 0x040fe20000400000 */
[C---:B------:R-:W-:Y:S01]  /*6bf0*/  FFMA R24, R41.reuse, R40, R24 ;  /* 0x0000002829187223 */ /* 0x040fe20000000018 */
[----:B------:R-:W-:Y:S02]  /*6c00*/  HADD2.F32 R40, -RZ, R73.H1_H1 ;  /* 0x30000049ff287230 */ /* 0x000fe40000004100 */
[C---:B------:R-:W-:Y:S01]  /*6c10*/  FFMA R25, R41.reuse, R42, R25 ;  /* 0x0000002a29197223 */ /* 0x040fe20000000019 */
[C---:B------:R-:W-:Y:S01]  /*6c20*/  FMUL R31, R38.reuse, R31 ;  /* 0x0000001f261f7220 */ /* 0x040fe20000400000 */
[C---:B------:R-:W-:Y:S01]  /*6c30*/  FFMA R26, R41.reuse, R43, R26 ;  /* 0x0000002b291a7223 */ /* 0x040fe2000000001a */
[--C-:B------:R-:W-:Y:S02]  /*6c40*/  HADD2.F32 R43, -RZ, R74.reuse.H0_H0 ;  /* 0x2000004aff2b7230 */ /* 0x100fe40000004100 */
[C---:B------:R-:W-:Y:S01]  /*6c50*/  FMUL R28, R38.reuse, R32 ;  /* 0x00000020261c7220 */ /* 0x040fe20000400000 */
[----:B------:R-:W-:Y:S02]  /*6c60*/  HADD2.F32 R42, -RZ, R74.H1_H1 ;  /* 0x3000004aff2a7230 */ /* 0x000fe40000004100 */
[C---:B------:R-:W-:Y:S01]  /*6c70*/  FFMA R31, R41.reuse, R40, R31 ;  /* 0x00000028291f7223 */ /* 0x040fe2000000001f */
[C---:B------:R-:W-:Y:S01]  /*6c80*/  FMUL R29, R38.reuse, R33 ;  /* 0x00000021261d7220 */ /* 0x040fe20000400000 */
[--C-:B------:R-:W-:Y:S02]  /*6c90*/  HADD2.F32 R45, -RZ, R75.reuse.H0_H0 ;  /* 0x2000004bff2d7230 */ /* 0x100fe40000004100 */
[C---:B------:R-:W-:Y:S01]  /*6ca0*/  FMUL R30, R38.reuse, R34 ;  /* 0x00000022261e7220 */ /* 0x040fe20000400000 */
[----:B------:R-:W-:Y:S02]  /*6cb0*/  HADD2.F32 R40, -RZ, R75.H1_H1 ;  /* 0x3000004bff287230 */ /* 0x000fe40000004100 */
[----:B------:R-:W-:Y:S01]  /*6cc0*/  FMUL R35, R38, R35 ;  /* 0x0000002326237220 */ /* 0x000fe20000400000 */
[C---:B------:R-:W-:Y:S01]  /*6cd0*/  FFMA R28, R41.reuse, R43, R28 ;  /* 0x0000002b291c7223 */ /* 0x040fe2000000001c */
[C---:B------:R-:W-:Y:S01]  /*6ce0*/  FFMA R29, R41.reuse, R42, R29 ;  /* 0x0000002a291d7223 */ /* 0x040fe2000000001d */
[C---:B------:R-:W-:Y:S01]  /*6cf0*/  FFMA R30, R41.reuse, R45, R30 ;  /* 0x0000002d291e7223 */ /* 0x040fe2000000001e */
[----:B------:R-:W-:Y:S01]  /*6d00*/  FFMA R35, R41, R40, R35 ;  /* 0x0000002829237223 */ /* 0x000fe20000000023 */
[----:B------:R-:W-:Y:S02]  /*6d10*/  F2FP.F16.F32.PACK_AB R106, R21, R20 ;  /* 0x00000014156a723e */ /* 0x000fe400000000ff */
[----:B------:R-:W-:Y:S02]  /*6d20*/  F2FP.F16.F32.PACK_AB R107, R27, R22 ;  /* 0x000000161b6b723e */ /* 0x000fe400000000ff */
[----:B------:R-:W-:Y:S02]  /*6d30*/  F2FP.F16.F32.PACK_AB R108, R25, R24 ;  /* 0x00000018196c723e */ /* 0x000fe400000000ff */
[----:B------:R-:W-:Y:S01]  /*6d40*/  F2FP.F16.F32.PACK_AB R109, R31, R26 ;  /* 0x0000001a1f6d723e */ /* 0x000fe200000000ff */
[----:B------:R1:W-:Y:S01]  /*6d50*/  STSM.16.M88.4 [R100], R104 ;  /* 0x0000006864007844 */ /* 0x0003e20000000200 */
[----:B------:R-:W-:Y:S02]  /*6d60*/  F2FP.F16.F32.PACK_AB R110, R29, R28 ;  /* 0x0000001c1d6e723e */ /* 0x000fe400000000ff */
[----:B------:R-:W-:Y:S05]  /*6d70*/  F2FP.F16.F32.PACK_AB R111, R35, R30 ;  /* 0x0000001e236f723e */ /* 0x000fea00000000ff */
[----:B------:R1:W-:Y:S01]  /*6d80*/  STSM.16.M88.4 [R101], R108 ;  /* 0x0000006c65007844 */ /* 0x0003e20000000200 */
[----:B------:R-:W-:Y:S01]  /*6d90*/  @!PT LDS RZ, [RZ] ;  /* 0x00000000fffff984 */ /* 0x000fe20000000800 */
[----:B------:R-:W-:Y:S01]  /*6da0*/  @!PT LDS RZ, [RZ] ;  /* 0x00000000fffff984 */ /* 0x000fe20000000800 */
[----:B------:R-:W-:Y:S01]  /*6db0*/  @!PT LDS RZ, [RZ] ;  /* 0x00000000fffff984 */ /* 0x000fe20000000800 */
[----:B------:R-:W-:Y:S01]  /*6dc0*/  @!PT LDS RZ, [RZ] ;  /* 0x00000000fffff984 */ /* 0x000fe20000000800 */
[----:B------:R2:W-:Y:S07]  /*6dd0*/  MEMBAR.ALL.CTA ;  /* 0x0000000000007992 */ /* 0x0005ee0000008000 */
[----:B--2---:R-:W2:Y:S02]  /*6de0*/  FENCE.VIEW.ASYNC.S ;  /* 0x00000000000073c6 */ /* 0x004ea40000000000 */
[----:B--2---:R-:W-:Y:S06]  /*6df0*/  BAR.SYNC.DEFER_BLOCKING 0x1, 0x80 ;  /* 0x0042000000007b1d */ /* 0x004fec0000010000 */
[----:B------:R-:W-:Y:S05]  /*6e00*/  @P0 BRA `(.L_x_104) ;  /* 0x0000000000280947 */ /* 0x000fea0003800000 */
[----:B------:R-:W2:Y:S01]  /*6e10*/  LDCU.64 UR6, c[0x0][0x348] ;  /* 0x00006900ff0677ac */ /* 0x000ea20008000a00 */
[----:B------:R-:W-:Y:S01]  /*6e20*/  UIADD3 UR4, UPT, UPT, UR44, 0x400, URZ ;  /* 0x000004002c047890 */ /* 0x000fe2000fffe0ff */
[----:B------:R-:W-:Y:S05]  /*6e30*/  UMOV UR51, UR36 ;  /* 0x0000002400337c82 */ /* 0x000fea0008000000 */
[----:B------:R-:W-:Y:S04]  /*6e40*/  MOV R85, UR4 ;  /* 0x0000000400557c02 */ /* 0x000fe80008000f00 */
[----:B------:R-:W-:Y:S01]  /*6e50*/  R2UR UR48, R85 ;  /* 0x00000000553072ca */ /* 0x000fe200000e0000 */
[----:B--2---:R-:W-:Y:S04]  /*6e60*/  UIADD3 UR4, UP0, UPT, UR6, 0x680, URZ ;  /* 0x0000068006047890 */ /* 0x004fe8000ff1e0ff */
[----:B------:R-:W-:Y:S09]  /*6e70*/  UIADD3.X UR5, UPT, UPT, URZ, UR7, URZ, UP0, !UPT ;  /* 0x00000007ff057290 */ /* 0x000ff200087fe4ff */
[----:B------:R2:W-:Y:S01]  /*6e80*/  UTMASTG.3D [UR48], [UR4] ;  /* 0x00000030040073b5 */ /* 0x0005e20008010000 */
[----:B------:R0:W-:Y:S01]  /*6e90*/  UTMACMDFLUSH ;  /* 0x00000000000079b7 */ /* 0x0001e20000000000 */
[----:B--2---:R-:W-:Y:S04]  /*6ea0*/  DEPBAR.LE SB0, 0x1 ;  /* 0x000080400000791a */ /* 0x004fe80000000000 */
.L_x_104:
[----:B------:R-:W-:Y:S05]  /*6eb0*/  BSYNC.RECONVERGENT B0 ;  /* 0x0000000000007941 */ /* 0x000fea0003800200 */
.L_x_103:
[----:B------:R-:W-:Y:S01]  /*6ec0*/  BAR.SYNC.DEFER_BLOCKING 0x1, 0x80 ;  /* 0x0042000000007b1d */ /* 0x000fe20000010000 */
[----:B------:R-:W-:Y:S01]  /*6ed0*/  ISETP.NE.AND P1, PT, R96, RZ, PT ;  /* 0x000000ff6000720c */ /* 0x000fe20003f25270 */
[----:B------:R-:W-:Y:S01]  /*6ee0*/  UISETP.NE.AND UP0, UPT, UR52, URZ, UPT ;  /* 0x000000ff3400728c */ /* 0x000fe2000bf05270 */
[----:B------:R-:W-:Y:S11]  /*6ef0*/  LEA R3, R46, UR44, 0x3 ;  /* 0x0000002c2e037c11 */ /* 0x000ff6000f8e18ff */
[----:B------:R-:W-:Y:S01]  /*6f00*/  @P1 SHF.L.U32 R2, R90, 0x1f, RZ ;  /* 0x0000001f5a021819 */ /* 0x000fe200000006ff */
[----:B------:R-:W-:Y:S06]  /*6f10*/  BRA.U !UP0, `(.L_x_105) ;  /* 0x0000000108247547 */ /* 0x000fec000b800000 */
[----:B------:R-:W-:Y:S01]  /*6f20*/  IMAD.U32 R5, RZ, RZ, UR46 ;  /* 0x0000002eff057e24 */ /* 0x000fe2000f8e00ff */
[----:B------:R-:W-:Y:S01]  /*6f30*/  MOV R0, UR47 ;  /* 0x0000002f00007c02 */ /* 0x000fe20008000f00 */
[----:B------:R-:W-:Y:S03]  /*6f40*/  UIADD3 UR4, UPT, UPT, UR46, 0x1, URZ ;  /* 0x000000012e047890 */ /* 0x000fe6000fffe0ff */
[----:B------:R-:W-:Y:S01]  /*6f50*/  @P1 LEA R5, R5, UR44, 0x3 ;  /* 0x0000002c05051c11 */ /* 0x000fe2000f8e18ff */
[----:B------:R-:W-:Y:S04]  /*6f60*/  UISETP.NE.AND UP0, UPT, UR4, 0x4, UPT ;  /* 0x000000040400788c */ /* 0x000fe8000bf05270 */
[----:B------:R-:W-:Y:S01]  /*6f70*/  @P1 VIADD R5, R5, 0x40 ;  /* 0x0000004005051836 */ /* 0x000fe20000000000 */
[----:B------:R-:W-:Y:S04]  /*6f80*/  USEL UR46, UR4, URZ, UP0 ;  /* 0x000000ff042e7287 */ /* 0x000fe80008000000 */
[----:B------:R-:W-:Y:S04]  /*6f90*/  @P1 PRMT R0, R0, 0x654, R5 ;  /* 0x0000065400001816 */ /* 0x000fe80000000005 */
[----:B------:R2:W-:Y:S04]  /*6fa0*/  @P1 SYNCS.ARRIVE.TRANS64.RED.A1T0 RZ, [R0+URZ], RZ ;  /* 0x000000ff00ff19a7 */ /* 0x0005e800081004ff */
.L_x_105:
[----:B------:R-:W3:Y:S01]  /*6fb0*/  @P1 SYNCS.PHASECHK.TRANS64.TRYWAIT P0, [R3+URZ+0x20], R2 ;  /* 0x00002002030015a7 */ /* 0x000ee200080011ff */
[----:B------:R-:W-:Y:S01]  /*6fc0*/  BSSY B1, `(.L_x_106) ;  /* 0x0000017000017945 */ /* 0x000fe20003800000 */
[----:B---3--:R-:W-:Y:S03]  /*6fd0*/  @P1 SEL R60, RZ, 0x1, !P0 ;  /* 0x00000001ff3c1807 */ /* 0x008fe60004000000 */
[----:B------:R-:W-:Y:S05]  /*6fe0*/  @!P1 BRA `(.L_x_107) ;  /* 0x0000000000509947 */ /* 0x000fea0003800000 */
[----:B------:R-:W-:Y:S01]  /*6ff0*/  ISETP.NE.AND P1, PT, R61, RZ, PT ;  /* 0x000000ff3d00720c */ /* 0x000fe20003f25270 */
[----:B------:R-:W-:Y:S01]  /*7000*/  BSSY B0, `(.L_x_108) ;  /* 0x000000a000007945 */ /* 0x000fe20003800000 */
[----:B------:R-:W-:Y:S11]  /*7010*/  ISETP.NE.AND P0, PT, R60, RZ, PT ;  /* 0x000000ff3c00720c */ /* 0x000ff60003f05270 */
[----:B------:R-:W-:Y:S04]  /*7020*/  @P1 IMAD R5, R46, 0x2000, R47 ;  /* 0x000020002e051824 */ /* 0x000fe800078e022f */
[----:B------:R-:W-:Y:S05]  /*7030*/  @P1 VIADD R4, R5, UR44 ;  /* 0x0000002c05041c36 */ /* 0x000fea0008000000 */
[----:B------:R-:W-:Y:S01]  /*7040*/  @P1 IADD3 R2, PT, PT, R62, R4, RZ ;  /* 0x000000043e021210 */ /* 0x000fe20007ffe0ff */
[----:B------:R-:W-:Y:S01]  /*7050*/  @P1 IMAD.IADD R4, R91, 0x1, R4 ;  /* 0x000000015b041824 */ /* 0x000fe200078e0204 */
[----:B------:R-:W-:Y:S06]  /*7060*/  @P0 BRA `(.L_x_109) ;  /* 0x00000000000c0947 */ /* 0x000fec0003800000 */
[----:B--2---:R-:W-:Y:S04]  /*7070*/  SHF.L.U32 R0, R90, 0x1f, RZ ;  /* 0x0000001f5a007819 */ /* 0x004fe800000006ff */
[----:B------:R-:W2:Y:S02]  /*7080*/  SYNCS.PHASECHK.TRANS64.TRYWAIT P0, [R3+URZ+0x20], R0 ;  /* 0x00002000030075a7 */ /* 0x000ea400080011ff */
[----:B--2---:R-:W-:Y:S05]  /*7090*/  @!P0 BRA `(.L_x_110) ;  /* 0x0000003000588947 */ /* 0x004fea0003800000 */
.L_x_109:
[----:B------:R-:W-:Y:S05]  /*70a0*/  BSYNC B0 ;  /* 0x0000000000007941 */ /* 0x000fea0003800000 */
.L_x_108:
[----:B------:R-:W-:Y:S02]  /*70b0*/  ISETP.NE.AND P0, PT, R61, RZ, PT ;  /* 0x000000ff3d00720c */ /* 0x000fe40003f05270 */
[----:B------:R-:W-:Y:S11]  /*70c0*/  IADD3 R46, PT, PT, R46, 0x1, RZ ;  /* 0x000000012e2e7810 */ /* 0x000ff60007ffe0ff */
[----:B--2---:R-:W-:Y:S01]  /*70d0*/  @P0 IMAD.IADD R0, R91, 0x1, R2 ;  /* 0x000000015b000824 */ /* 0x004fe200078e0202 */
[----:B------:R-:W-:Y:S05]  /*70e0*/  @P0 WARPSYNC.ALL ;  /* 0x0000000000000948 */ /* 0x000fea0003800000 */
[----:B------:R3:W4:Y:S04]  /*70f0*/  @P0 LDSM.16.M88.4 R48, [R5+UR44+0x400] ;  /* 0x0004002c0530083b */ /* 0x0007280008000200 */
[----:B------:R3:W2:Y:S04]  /*7100*/  @P0 LDSM.16.M88.4 R56, [R4+0x400] ;  /* 0x000400000438083b */ /* 0x0006a80000000200 */
[----:B------:R3:W1:Y:S04]  /*7110*/  @P0 LDSM.16.M88.4 R64, [R2+0x400] ;  /* 0x000400000240083b */ /* 0x0006680000000200 */
[----:B------:R3:W1:Y:S02]  /*7120*/  @P0 LDSM.16.M88.4 R72, [R0+0x400] ;  /* 0x000400000048083b */ /* 0x0006640000000200 */
.L_x_107:
[----:B------:R-:W-:Y:S05]  /*7130*/  BSYNC B1 ;  /* 0x0000000000017941 */ /* 0x000fea0003800000 */
.L_x_106:
[----:B------:R-:W-:Y:S05]  /*7140*/  VIADD R3, R39, 0x40 ;  /* 0x0000004027037836 */ /* 0x000fea0000000000 */
[----:B------:R-:W-:Y:S04]  /*7150*/  SHF.R.U32.HI R3, RZ, 0x15, R3 ;  /* 0x00000015ff037819 */ /* 0x000fe80000011603 */
[----:B------:R-:W-:Y:S11]  /*7160*/  LOP3.LUT P0, RZ, R3, 0x3, R82, 0x48, !PT ;  /* 0x0000000303ff7812 */ /* 0x000ff60007804852 */
[----:B------:R-:W-:Y:S02]  /*7170*/  @!UPT UIADD3 URZ, UPT, UPT, URZ, URZ, URZ ;  /* 0x000000fffffff290 */ /* 0x000fe4000fffe0ff */
[----:B------:R-:W-:Y:S05]  /*7180*/  @!P0 BRA `(.L_x_111) ;  /* 0x0000000000408947 */ /* 0x000fea0003800000 */
[----:B------:R-:W5:Y:S01]  /*7190*/  LDCU.64 UR8, c[0x4][0x70] ;  /* 0x01000e00ff0877ac */ /* 0x000f620008000a00 */
[----:B------:R-:W-:Y:S01]  /*71a0*/  MOV R3, 0x0 ;  /* 0x0000000000037802 */ /* 0x000fe20000000f00 */
[----:B------:R-:W-:Y:S02]  /*71b0*/  HFMA2 R12, -RZ, RZ, 0, 5.9604644775390625e-08 ;  /* 0x00000001ff0c7431 */ /* 0x000fe400000001ff */
[----:B------:R-:W-:Y:S02]  /*71c0*/  IMAD.MOV.U32 R8, RZ, RZ, 0x192 ;  /* 0x00000192ff087424 */ /* 0x000fe400078e00ff */
[----:B------:R-:W-:Y:S01]  /*71d0*/  IMAD.MOV.U32 R13, RZ, RZ, RZ ;  /* 0x000000ffff0d7224 */ /* 0x000fe200078e00ff */
[----:B------:R-:W2:Y:S01]  /*71e0*/  LDCU.64 UR6, c[0x4][0x78] ;  /* 0x01000f00ff0677ac */ /* 0x000ea20008000a00 */
[----:B---3--:R-:W3:Y:S01]  /*71f0*/  LDC.64 R2, c[0x4][R3] ;  /* 0x0100000003027b82 */ /* 0x008ee20000000a00 */
[----:B------:R-:W4:Y:S01]  /*7200*/  LDCU.64 UR4, c[0x4][0x10] ;  /* 0x01000200ff0477ac */ /* 0x000f220008000a00 */
[----:B-----5:R-:W-:Y:S01]  /*7210*/  MOV R5, UR9 ;  /* 0x0000000900057c02 */ /* 0x020fe20008000f00 */
[----:B------:R-:W-:Y:S01]  /*7220*/  IMAD.U32 R4, RZ, RZ, UR8 ;  /* 0x00000008ff047e24 */ /* 0x000fe2000f8e00ff */
[----:B--2---:R-:W-:Y:S01]  /*7230*/  MOV R7, UR7 ;  /* 0x0000000700077c02 */ /* 0x004fe20008000f00 */
[----:B------:R-:W-:Y:S01]  /*7240*/  IMAD.U32 R6, RZ, RZ, UR6 ;  /* 0x00000006ff067e24 */ /* 0x000fe2000f8e00ff */
[----:B----4-:R-:W-:Y:S01]  /*7250*/  MOV R11, UR5 ;  /* 0x00000005000b7c02 */ /* 0x010fe20008000f00 */
[----:B------:R-:W-:Y:S02]  /*7260*/  IMAD.U32 R10, RZ, RZ, UR4 ;  /* 0x00000004ff0a7e24 */ /* 0x000fe4000f8e00ff */
[----:B------:R-:W-:Y:S07]  /*7270*/  LEPC R20, `(.L_x_111) ;  /* 0x000000001014794e */ /* 0x000fee0000000000 */
[----:B-1-3--:R-:W-:Y:S05]  /*7280*/  CALL.ABS.NOINC R2 ;  /* 0x0000000002007343 */ /* 0x00afea0003c00000 */
.L_x_111:
[----:B------:R-:W-:Y:S05]  /*7290*/  WARPSYNC.ALL ;  /* 0x0000000000007948 */ /* 0x000fea0003800000 */
[----:B------:R-:W-:Y:S01]  /*72a0*/  R2UR UR4, R39 ;  /* 0x00000000270472ca */ /* 0x000fe200000e0000 */
[--C-:B----4-:R-:W-:Y:S01]  /*72b0*/  HADD2.F32 R40, -RZ, R48.reuse.H0_H0 ;  /* 0x20000030ff287230 */ /* 0x110fe20000004100 */
[----:B------:R-:W-:Y:S01]  /*72c0*/  ISETP.NE.AND P6, PT, R96, RZ, PT ;  /* 0x000000ff6000720c */ /* 0x000fe20003fc5270 */
[----:B------:R-:W-:Y:S01]  /*72d0*/  HADD2.F32 R43, -RZ, R48.H1_H1 ;  /* 0x30000030ff2b7230 */ /* 0x000fe20000004100 */
[----:B-1----:R-:W-:Y:S01]  /*72e0*/  MOV R52, UR46 ;  /* 0x0000002e00347c02 */ /* 0x002fe20008000f00 */
[----:B------:R-:W-:Y:S01]  /*72f0*/  HADD2.F32 R42, -RZ, R49.H1_H1 ;  /* 0x30000031ff2a7230 */ /* 0x000fe20000004100 */
[----:B------:R-:W-:Y:S01]  /*7300*/  MOV R63, UR47 ;  /* 0x0000002f003f7c02 */ /* 0x000fe20008000f00 */
[----:B------:R-:W-:Y:S01]  /*7310*/  HADD2.F32 R45, -RZ, R51.H0_H0 ;  /* 0x20000033ff2d7230 */ /* 0x000fe20000004100 */
[----:B------:R-:W-:Y:S01]  /*7320*/  ISETP.NE.AND P0, PT, R93, RZ, PT ;  /* 0x000000ff5d00720c */ /* 0x000fe20003f05270 */
[----:B------:R-:W-:Y:S01]  /*7330*/  HADD2.F32 R44, -RZ, R75.H1_H1 ;  /* 0x3000004bff2c7230 */ /* 0x000fe20000004100 */
[----:B------:R-:W-:Y:S01]  /*7340*/  BSSY.RECONVERGENT B0, `(.L_x_112) ;  /* 0x0000088000007945 */ /* 0x000fe20003800200 */
[----:B------:R-:W-:Y:S02]  /*7350*/  LEA R102, R46, UR44, 0x3 ;  /* 0x0000002c2e667c11 */ /* 0x000fe4000f8e18ff */
[----:B---3--:R-:W2:Y:S02]  /*7360*/  LDTM.16dp256bit.x8 R4, tmem[UR4+0x40] ;  /* 0x00004004000479ee */ /* 0x008ea400081a0000 */
[----:B------:R-:W-:Y:S02]  /*7370*/  @P6 LEA R52, R52, UR44, 0x3 ;  /* 0x0000002c34346c11 */ /* 0x000fe4000f8e18ff */
[----:B------:R-:W-:Y:S02]  /*7380*/  @P6 SHF.L.U32 R103, R90, 0x1f, RZ ;  /* 0x0000001f5a676819 */ /* 0x000fe400000006ff */
[----:B------:R-:W-:Y:S04]  /*7390*/  @P6 IADD3 R52, PT, PT, R52, 0x40, RZ ;  /* 0x0000004034346810 */ /* 0x000fe80007ffe0ff */
[----:B------:R-:W-:Y:S01]  /*73a0*/  @P6 PRMT R63, R63, 0x654, R52 ;  /* 0x000006543f3f6816 */ /* 0x000fe20000000034 */
[C---:B--2---:R-:W-:Y:S01]  /*73b0*/  FMUL R0, R38.reuse, R4 ;  /* 0x0000000426007220 */ /* 0x044fe20000400000 */
[C---:B------:R-:W-:Y:S01]  /*73c0*/  FMUL R2, R38.reuse, R5 ;  /* 0x0000000526027220 */ /* 0x040fe20000400000 */
[C---:B------:R-:W-:Y:S01]  /*73d0*/  FMUL R3, R38.reuse, R6 ;  /* 0x0000000626037220 */ /* 0x040fe20000400000 */
[C---:B------:R-:W-:Y:S01]  /*73e0*/  FMUL R7, R38.reuse, R7 ;  /* 0x0000000726077220 */ /* 0x040fe20000400000 */
[C---:B------:R-:W-:Y:S01]  /*73f0*/  FFMA R0, R41.reuse, R40, R0 ;  /* 0x0000002829007223 */ /* 0x040fe20000000000 */
[----:B------:R-:W-:Y:S02]  /*7400*/  HADD2.F32 R40, -RZ, R49.H0_H0 ;  /* 0x20000031ff287230 */ /* 0x000fe40000004100 */
[C---:B------:R-:W-:Y:S01]  /*7410*/  FFMA R2, R41.reuse, R43, R2 ;  /* 0x0000002b29027223 */ /* 0x040fe20000000002 */
[--C-:B------:R-:W-:Y:S02]  /*7420*/  HADD2.F32 R43, -RZ, R50.reuse.H0_H0 ;  /* 0x20000032ff2b7230 */ /* 0x100fe40000004100 */
[C---:B------:R-:W-:Y:S01]  /*7430*/  FMUL R4, R38.reuse, R8 ;  /* 0x0000000826047220 */ /* 0x040fe20000400000 */
[----:B------:R-:W-:Y:S01]  /*7440*/  FMUL R5, R38, R9 ;  /* 0x0000000926057220 */ /* 0x000fe20000400000 */
[C---:B------:R-:W-:Y:S01]  /*7450*/  FFMA R3, R41.reuse, R40, R3 ;  /* 0x0000002829037223 */ /* 0x040fe20000000003 */
[----:B------:R-:W-:Y:S01]  /*7460*/  HADD2.F32 R40, -RZ, R50.H1_H1 ;  /* 0x30000032ff287230 */ /* 0x000fe20000004100 */
[----:B------:R-:W-:Y:S01]  /*7470*/  F2FP.F16.F32.PACK_AB R52, R2, R0 ;  /* 0x000000000234723e */ /* 0x000fe200000000ff */
[C---:B------:R-:W-:Y:S01]  /*7480*/  FFMA R7, R41.reuse, R42, R7 ;  /* 0x0000002a29077223 */ /* 0x040fe20000000007 */
[C---:B------:R-:W-:Y:S01]  /*7490*/  FFMA R4, R41.reuse, R43, R4 ;  /* 0x0000002b29047223 */ /* 0x040fe20000000004 */
[C---:B------:R-:W-:Y:S01]  /*74a0*/  FMUL R6, R38.reuse, R10 ;  /* 0x0000000a26067220 */ /* 0x040fe20000400000 */
[----:B------:R-:W-:Y:S02]  /*74b0*/  HADD2.F32 R42, -RZ, R51.H1_H1 ;  /* 0x30000033ff2a7230 */ /* 0x000fe40000004100 */
[----:B------:R-:W-:Y:S01]  /*74c0*/  FFMA R5, R41, R40, R5 ;  /* 0x0000002829057223 */ /* 0x000fe20000000005 */
[----:B------:R-:W-:Y:S01]  /*74d0*/  F2FP.F16.F32.PACK_AB R53, R7, R3 ;  /* 0x000000030735723e */ /* 0x000fe200000000ff */
[----:B------:R-:W-:Y:S01]  /*74e0*/  FFMA R6, R41, R45, R6 ;  /* 0x0000002d29067223 */ /* 0x000fe20000000006 */
[C---:B------:R-:W-:Y:S01]  /*74f0*/  FMUL R11, R38.reuse, R11 ;  /* 0x0000000b260b7220 */ /* 0x040fe20000400000 */
[--C-:B------:R-:W-:Y:S01]  /*7500*/  HADD2.F32 R40, -RZ, R56.reuse.H0_H0 ;  /* 0x20000038ff287230 */ /* 0x100fe20000004100 */
[----:B------:R-:W-:Y:S01]  /*7510*/  F2FP.F16.F32.PACK_AB R54, R5, R4 ;  /* 0x000000040536723e */ /* 0x000fe200000000ff */
[C---:B------:R-:W-:Y:S01]  /*7520*/  FMUL R8, R38.reuse, R12 ;  /* 0x0000000c26087220 */ /* 0x040fe20000400000 */
        /* <DEDUP_REMOVED lines=13> */
[--C-:B------:R-:W-:Y:S02]  /*7600*/  HADD2.F32 R43, -RZ, R58.reuse.H0_H0 ;  /* 0x2000003aff2b7230 */ /* 0x100fe40000004100 */
        /* <DEDUP_REMOVED lines=23> */
[----:B------:R-:W-:Y:S01]  /*7780*/  HADD2.F32 R42, -RZ, R65.H1_H1 ;  /* 0x30000041ff2a7230 */ /* 0x000fe20000004100 */
[----:B------:R1:W-:Y:S01]  /*7790*/  STSM.16.M88.4 [R97+0x2400], R68 ;  /* 0x0024004461007844 */ /* 0x0003e20000000200 */
[C---:B------:R-:W-:Y:S01]  /*77a0*/  FMUL R23, R38.reuse, R23 ;  /* 0x0000001726177220 */ /* 0x040fe20000400000 */
        /* <DEDUP_REMOVED lines=14> */
[C---:B------:R-:W-:Y:S01]  /*7890*/  FMUL R24, R38.reuse, R28 ;  /* 0x0000001c26187220 */ /* 0x040fe20000400000 */
[C---:B------:R-:W-:Y:S01]  /*78a0*/  FFMA R22, R41.reuse, R43, R22 ;  /* 0x0000002b29167223 */ /* 0x040fe20000000016 */
[--C-:B------:R-:W-:Y:S02]  /*78b0*/  HADD2.F32 R43, -RZ, R72.reuse.H0_H0 ;  /* 0x20000048ff2b7230 */ /* 0x100fe40000004100 */
[C---:B------:R-:W-:Y:S01]  /*78c0*/  FMUL R25, R38.reuse, R29 ;  /* 0x0000001d26197220 */ /* 0x040fe20000400000 */
[----:B------:R-:W-:Y:S02]  /*78d0*/  HADD2.F32 R42, -RZ, R72.H1_H1 ;  /* 0x30000048ff2a7230 */ /* 0x000fe40000004100 */
[C---:B------:R-:W-:Y:S01]  /*78e0*/  FMUL R26, R38.reuse, R30 ;  /* 0x0000001e261a7220 */ /* 0x040fe20000400000 */
[--C-:B------:R-:W-:Y:S02]  /*78f0*/  HADD2.F32 R45, -RZ, R73.reuse.H0_H0 ;  /* 0x20000049ff2d7230 */ /* 0x100fe40000004100 */
[C---:B------:R-:W-:Y:S01]  /*7900*/  FFMA R27, R41.reuse, R40, R27 ;  /* 0x00000028291b7223 */ /* 0x040fe2000000001b */
[C---:B------:R-:W-:Y:S01]  /*7910*/  FFMA R24, R41.reuse, R43, R24 ;  /* 0x0000002b29187223 */ /* 0x040fe20000000018 */
[----:B------:R-:W-:Y:S02]  /*7920*/  HADD2.F32 R40, -RZ, R73.H1_H1 ;  /* 0x30000049ff287230 */ /* 0x000fe40000004100 */
[C---:B------:R-:W-:Y:S01]  /*7930*/  FFMA R25, R41.reuse, R42, R25 ;  /* 0x0000002a29197223 */ /* 0x040fe20000000019 */
[C---:B------:R-:W-:Y:S01]  /*7940*/  FMUL R31, R38.reuse, R31 ;  /* 0x0000001f261f7220 */ /* 0x040fe20000400000 */
[--C-:B------:R-:W-:Y:S02]  /*7950*/  HADD2.F32 R43, -RZ, R74.reuse.H0_H0 ;  /* 0x2000004aff2b7230 */ /* 0x100fe40000004100 */
[C---:B------:R-:W-:Y:S01]  /*7960*/  FFMA R26, R41.reuse, R45, R26 ;  /* 0x0000002d291a7223 */ /* 0x040fe2000000001a */
[C---:B------:R-:W-:Y:S01]  /*7970*/  FMUL R28, R38.reuse, R32 ;  /* 0x00000020261c7220 */ /* 0x040fe20000400000 */
[----:B------:R-:W-:Y:S02]  /*7980*/  HADD2.F32 R42, -RZ, R74.H1_H1 ;  /* 0x3000004aff2a7230 */ /* 0x000fe40000004100 */
[C---:B------:R-:W-:Y:S01]  /*7990*/  FMUL R29, R38.reuse, R33 ;  /* 0x00000021261d7220 */ /* 0x040fe20000400000 */
[----:B------:R-:W-:Y:S02]  /*79a0*/  HADD2.F32 R45, -RZ, R75.H0_H0 ;  /* 0x2000004bff2d7230 */ /* 0x000fe40000004100 */
[C---:B------:R-:W-:Y:S01]  /*79b0*/  FMUL R30, R38.reuse, R34 ;  /* 0x00000022261e7220 */ /* 0x040fe20000400000 */
[C---:B------:R-:W-:Y:S01]  /*79c0*/  FFMA R31, R41.reuse, R40, R31 ;  /* 0x00000028291f7223 */ /* 0x040fe2000000001f */
        /* <DEDUP_REMOVED lines=9> */
[----:B------:R1:W-:Y:S01]  /*7a60*/  STSM.16.M88.4 [R100+0x2000], R104 ;  /* 0x0020006864007844 */ /* 0x0003e20000000200 */
[----:B------:R-:W-:Y:S02]  /*7a70*/  F2FP.F16.F32.PACK_AB R110, R29, R28 ;  /* 0x0000001c1d6e723e */ /* 0x000fe400000000ff */
[----:B------:R-:W-:Y:S05]  /*7a80*/  F2FP.F16.F32.PACK_AB R111, R35, R30 ;  /* 0x0000001e236f723e */ /* 0x000fea00000000ff */
[----:B------:R1:W-:Y:S01]  /*7a90*/  STSM.16.M88.4 [R101+0x2000], R108 ;  /* 0x0020006c65007844 */ /* 0x0003e20000000200 */
        /* <DEDUP_REMOVED lines=9> */
[----:B------:R-:W-:Y:S02]  /*7b30*/  UIADD3 UR9, UPT, UPT, UR49, 0x40, URZ ;  /* 0x0000004031097890 */ /* 0x000fe4000fffe0ff */
[----:B------:R-:W-:Y:S01]  /*7b40*/  UIADD3 UR8, UPT, UPT, UR44, 0x2400, URZ ;  /* 0x000024002c087890 */ /* 0x000fe2000fffe0ff */
[----:B------:R-:W-:Y:S01]  /*7b50*/  UMOV UR10, UR50 ;  /* 0x00000032000a7c82 */ /* 0x000fe20008000000 */
[----:B------:R-:W-:Y:S01]  /*7b60*/  UMOV UR11, UR36 ;  /* 0x00000024000b7c82 */ /* 0x000fe20008000000 */
[----:B--2---:R-:W-:Y:S04]  /*7b70*/  UIADD3 UR4, UP0, UPT, UR6, 0x680, URZ ;  /* 0x0000068006047890 */ /* 0x004fe8000ff1e0ff */
[----:B------:R-:W-:Y:S09]  /*7b80*/  UIADD3.X UR5, UPT, UPT, URZ, UR7, URZ, UP0, !UPT ;  /* 0x00000007ff057290 */ /* 0x000ff200087fe4ff */
[----:B------:R2:W-:Y:S01]  /*7b90*/  UTMASTG.3D [UR8], [UR4] ;  /* 0x00000008040073b5 */ /* 0x0005e20008010000 */
[----:B------:R0:W-:Y:S01]  /*7ba0*/  UTMACMDFLUSH ;  /* 0x00000000000079b7 */ /* 0x0001e20000000000 */
[----:B--2---:R-:W-:Y:S04]  /*7bb0*/  DEPBAR.LE SB0, 0x1 ;  /* 0x000080400000791a */ /* 0x004fe80000000000 */
.L_x_113:
[----:B------:R-:W-:Y:S05]  /*7bc0*/  BSYNC.RECONVERGENT B0 ;  /* 0x0000000000007941 */ /* 0x000fea0003800200 */
.L_x_112:
[----:B------:R-:W-:Y:S01]  /*7bd0*/  BAR.SYNC.DEFER_BLOCKING 0x1, 0x80 ;  /* 0x0042000000007b1d */ /* 0x000fe20000010000 */
[----:B------:R-:W-:Y:S04]  /*7be0*/  UIADD3 UR4, UPT, UPT, UR46, 0x1, URZ ;  /* 0x000000012e047890 */ /* 0x000fe8000fffe0ff */
[----:B------:R-:W-:Y:S04]  /*7bf0*/  UISETP.NE.AND UP0, UPT, UR4, 0x4, UPT ;  /* 0x000000040400788c */ /* 0x000fe8000bf05270 */
[----:B------:R-:W-:Y:S01]  /*7c00*/  USEL UR45, UR4, URZ, UP0 ;  /* 0x000000ff042d7287 */ /* 0x000fe20008000000 */
[----:B------:R2:W-:Y:S01]  /*7c10*/  @P6 SYNCS.ARRIVE.TRANS64.RED.A1T0 RZ, [R63+URZ], RZ ;  /* 0x000000ff3fff69a7 */ /* 0x0005e200081004ff */
[----:B------:R-:W-:Y:S01]  /*7c20*/  BSSY B1, `(.L_x_114) ;  /* 0x0000018000017945 */ /* 0x000fe20003800000 */
[----:B------:R-:W3:Y:S02]  /*7c30*/  @P6 SYNCS.PHASECHK.TRANS64.TRYWAIT P0, [R102+URZ+0x20], R103 ;  /* 0x00002067660065a7 */ /* 0x000ee400080011ff */
[----:B---3--:R-:W-:Y:S01]  /*7c40*/  @P6 SEL R60, RZ, 0x1, !P0 ;  /* 0x00000001ff3c6807 */ /* 0x008fe20004000000 */
[----:B--2---:R-:W-:Y:S06]  /*7c50*/  @!P6 BRA `(.L_x_115) ;  /* 0x000000000050e947 */ /* 0x004fec0003800000 */
        /* <DEDUP_REMOVED lines=8> */
[----:B------:R-:W-:Y:S04]  /*7ce0*/  SHF.L.U32 R5, R90, 0x1f, RZ ;  /* 0x0000001f5a057819 */ /* 0x000fe800000006ff */
[----:B------:R-:W2:Y:S02]  /*7cf0*/  SYNCS.PHASECHK.TRANS64.TRYWAIT P0, [R102+URZ+0x20], R5 ;  /* 0x00002005660075a7 */ /* 0x000ea400080011ff */
[----:B--2---:R-:W-:Y:S05]  /*7d00*/  @!P0 BRA `(.L_x_118) ;  /* 0x0000002400508947 */ /* 0x004fea0003800000 */
.L_x_117:
[----:B------:R-:W-:Y:S05]  /*7d10*/  BSYNC B0 ;  /* 0x0000000000007941 */ /* 0x000fea0003800000 */
.L_x_116:
[----:B------:R-:W-:Y:S02]  /*7d20*/  ISETP.NE.AND P0, PT, R61, RZ, PT ;  /* 0x000000ff3d00720c */ /* 0x000fe40003f05270 */
[----:B------:R-:W-:Y:S11]  /*7d30*/  IADD3 R46, PT, PT, R46, 0x1, RZ ;  /* 0x000000012e2e7810 */ /* 0x000ff60007ffe0ff */
[----:B------:R-:W-:Y:S01]  /*7d40*/  @P0 IMAD.IADD R4, R91, 0x1, R0 ;  /* 0x000000015b040824 */ /* 0x000fe200078e0200 */
[----:B------:R-:W-:Y:S05]  /*7d50*/  @P0 WARPSYNC.ALL ;  /* 0x0000000000000948 */ /* 0x000fea0003800000 */
[----:B------:R3:W4:Y:S04]  /*7d60*/  @P0 LDSM.16.M88.4 R48, [R3+UR44+0x400] ;  /* 0x0004002c0330083b */ /* 0x0007280008000200 */
[----:B------:R3:W1:Y:S04]  /*7d70*/  @P0 LDSM.16.M88.4 R56, [R2+0x400] ;  /* 0x000400000238083b */ /* 0x0006680000000200 */
[----:B------:R3:W1:Y:S04]  /*7d80*/  @P0 LDSM.16.M88.4 R64, [R0+0x400] ;  /* 0x000400000040083b */ /* 0x0006680000000200 */
[----:B------:R3:W1:Y:S02]  /*7d90*/  @P0 LDSM.16.M88.4 R72, [R4+0x400] ;  /* 0x000400000448083b */ /* 0x0006640000000200 */
.L_x_115:
[----:B------:R-:W-:Y:S05]  /*7da0*/  BSYNC B1 ;  /* 0x0000000000017941 */ /* 0x000fea0003800000 */
.L_x_114:
[----:B---3--:R-:W-:Y:S05]  /*7db0*/  VIADD R3, R39, 0x80 ;  /* 0x0000008027037836 */ /* 0x008fea0000000000 */
[----:B------:R-:W-:Y:S04]  /*7dc0*/  SHF.R.U32.HI R3, RZ, 0x15, R3 ;  /* 0x00000015ff037819 */ /* 0x000fe80000011603 */
[----:B------:R-:W-:Y:S11]  /*7dd0*/  LOP3.LUT P0, RZ, R3, 0x3, R82, 0x48, !PT ;  /* 0x0000000303ff7812 */ /* 0x000ff60007804852 */
[----:B------:R-:W-:Y:S02]  /*7de0*/  @!UPT UIADD3 URZ, UPT, UPT, URZ, URZ, URZ ;  /* 0x000000fffffff290 */ /* 0x000fe4000fffe0ff */
[----:B------:R-:W-:Y:S05]  /*7df0*/  @!P0 BRA `(.L_x_119) ;  /* 0x0000000000408947 */ /* 0x000fea0003800000 */
[----:B------:R-:W2:Y:S01]  /*7e00*/  LDCU.64 UR8, c[0x4][0x70] ;  /* 0x01000e00ff0877ac */ /* 0x000ea20008000a00 */
[----:B------:R-:W-:Y:S01]  /*7e10*/  MOV R3, 0x0 ;  /* 0x0000000000037802 */ /* 0x000fe20000000f00 */
[----:B------:R-:W-:Y:S02]  /*7e20*/  HFMA2 R12, -RZ, RZ, 0, 5.9604644775390625e-08 ;  /* 0x00000001ff0c7431 */ /* 0x000fe400000001ff */
[----:B------:R-:W-:Y:S02]  /*7e30*/  IMAD.MOV.U32 R8, RZ, RZ, 0x192 ;  /* 0x00000192ff087424 */ /* 0x000fe400078e00ff */
[----:B------:R-:W-:Y:S01]  /*7e40*/  IMAD.MOV.U32 R13, RZ, RZ, RZ ;  /* 0x000000ffff0d7224 */ /* 0x000fe200078e00ff */
[----:B------:R-:W3:Y:S01]  /*7e50*/  LDCU.64 UR6, c[0x4][0x78] ;  /* 0x01000f00ff0677ac */ /* 0x000ee20008000a00 */
[----:B------:R-:W1:Y:S01]  /*7e60*/  LDC.64 R2, c[0x4][R3] ;  /* 0x0100000003027b82 */ /* 0x000e620000000a00 */
[----:B------:R-:W5:Y:S01]  /*7e70*/  LDCU.64 UR4, c[0x4][0x10] ;  /* 0x01000200ff0477ac */ /* 0x000f620008000a00 */
[----:B--2---:R-:W-:Y:S01]  /*7e80*/  MOV R5, UR9 ;  /* 0x0000000900057c02 */ /* 0x004fe20008000f00 */
[----:B------:R-:W-:Y:S01]  /*7e90*/  IMAD.U32 R4, RZ, RZ, UR8 ;  /* 0x00000008ff047e24 */ /* 0x000fe2000f8e00ff */
[----:B---3--:R-:W-:Y:S01]  /*7ea0*/  MOV R7, UR7 ;  /* 0x0000000700077c02 */ /* 0x008fe20008000f00 */
[----:B------:R-:W-:Y:S01]  /*7eb0*/  IMAD.U32 R6, RZ, RZ, UR6 ;  /* 0x00000006ff067e24 */ /* 0x000fe2000f8e00ff */
[----:B-----5:R-:W-:Y:S01]  /*7ec0*/  MOV R11, UR5 ;  /* 0x00000005000b7c02 */ /* 0x020fe20008000f00 */
[----:B------:R-:W-:Y:S02]  /*7ed0*/  IMAD.U32 R10, RZ, RZ, UR4 ;  /* 0x00000004ff0a7e24 */ /* 0x000fe4000f8e00ff */
[----:B------:R-:W-:Y:S07]  /*7ee0*/  LEPC R20, `(.L_x_119) ;  /* 0x000000001014794e */ /* 0x000fee0000000000 */
[----:B-1--4-:R-:W-:Y:S05]  /*7ef0*/  CALL.ABS.NOINC R2 ;  /* 0x0000000002007343 */ /* 0x012fea0003c00000 */
.L_x_119:
        /* <DEDUP_REMOVED lines=13> */
[----:B--2---:R-:W1:Y:S02]  /*7fd0*/  LDTM.16dp256bit.x8 R4, tmem[UR4+0x80] ;  /* 0x00008004000479ee */ /* 0x004e6400081a0000 */
[----:B------:R-:W-:Y:S02]  /*7fe0*/  @P6 LEA R52, R52, UR44, 0x3 ;  /* 0x0000002c34346c11 */ /* 0x000fe4000f8e18ff */
[----:B------:R-:W-:Y:S02]  /*7ff0*/  @P6 SHF.L.U32 R102, R90, 0x1f, RZ ;  /* 0x0000001f5a666819 */ /* 0x000fe400000006ff */
[----:B------:R-:W-:Y:S04]  /*8000*/  @P6 IADD3 R52, PT, PT, R52, 0x40, RZ ;  /* 0x0000004034346810 */ /* 0x000fe80007ffe0ff */
[----:B------:R-:W-:Y:S01]  /*8010*/  @P6 PRMT R63, R63, 0x654, R52 ;  /* 0x000006543f3f6816 */ /* 0x000fe20000000034 */
[C---:B-1----:R-:W-:Y:S01]  /*8020*/  FMUL R0, R38.reuse, R4 ;  /* 0x0000000426007220 */ /* 0x042fe20000400000 */
        /* <DEDUP_REMOVED lines=128> */
.L_x_121:
[----:B------:R-:W-:Y:S05]  /*8830*/  BSYNC.RECONVERGENT B0 ;  /* 0x0000000000007941 */ /* 0x000fea0003800200 */
.L_x_120:
        /* <DEDUP_REMOVED lines=20> */
.L_x_125:
[----:B------:R-:W-:Y:S05]  /*8980*/  BSYNC B0 ;  /* 0x0000000000007941 */ /* 0x000fea0003800000 */
.L_x_124:
[----:B------:R-:W-:Y:S11]  /*8990*/  ISETP.NE.AND P0, PT, R61, RZ, PT ;  /* 0x000000ff3d00720c */ /* 0x000ff60003f05270 */
[----:B------:R-:W-:Y:S02]  /*89a0*/  @!UPT UIADD3 URZ, UPT, UPT, URZ, URZ, URZ ;  /* 0x000000fffffff290 */ /* 0x000fe4000fffe0ff */
[----:B--2---:R-:W-:Y:S01]  /*89b0*/  @P0 IADD3 R0, PT, PT, R91, R62, RZ ;  /* 0x0000003e5b000210 */ /* 0x004fe20007ffe0ff */
[----:B------:R-:W-:Y:S05]  /*89c0*/  @P0 WARPSYNC.ALL ;  /* 0x0000000000000948 */ /* 0x000fea0003800000 */
[----:B------:R2:W3:Y:S04]  /*89d0*/  @P0 LDSM.16.M88.4 R48, [R46+UR44+0x400] ;  /* 0x0004002c2e30083b */ /* 0x0004e80008000200 */
[----:B------:R2:W4:Y:S04]  /*89e0*/  @P0 LDSM.16.M88.4 R56, [R2+0x400] ;  /* 0x000400000238083b */ /* 0x0005280000000200 */
[----:B------:R2:W1:Y:S04]  /*89f0*/  @P0 LDSM.16.M88.4 R64, [R62+0x400] ;  /* 0x000400003e40083b */ /* 0x0004680000000200 */
[----:B------:R2:W1:Y:S02]  /*8a00*/  @P0 LDSM.16.M88.4 R72, [R0+0x400] ;  /* 0x000400000048083b */ /* 0x0004640000000200 */
.L_x_123:
[----:B------:R-:W-:Y:S05]  /*8a10*/  BSYNC B1 ;  /* 0x0000000000017941 */ /* 0x000fea0003800000 */
.L_x_122:
        /* <DEDUP_REMOVED lines=10> */
[----:B------:R-:W3:Y:S01]  /*8ac0*/  LDCU.64 UR6, c[0x4][0x78] ;  /* 0x01000f00ff0677ac */ /* 0x000ee20008000a00 */
[----:B--2---:R-:W2:Y:S01]  /*8ad0*/  LDC.64 R2, c[0x4][R3] ;  /* 0x0100000003027b82 */ /* 0x004ea20000000a00 */
[----:B------:R-:W4:Y:S01]  /*8ae0*/  LDCU.64 UR4, c[0x4][0x10] ;  /* 0x01000200ff0477ac */ /* 0x000f220008000a00 */
[----:B-----5:R-:W-:Y:S01]  /*8af0*/  MOV R5, UR9 ;  /* 0x0000000900057c02 */ /* 0x020fe20008000f00 */
[----:B------:R-:W-:Y:S01]  /*8b00*/  IMAD.U32 R4, RZ, RZ, UR8 ;  /* 0x00000008ff047e24 */ /* 0x000fe2000f8e00ff */
[----:B---3--:R-:W-:Y:S01]  /*8b10*/  MOV R7, UR7 ;  /* 0x0000000700077c02 */ /* 0x008fe20008000f00 */
[----:B------:R-:W-:Y:S01]  /*8b20*/  IMAD.U32 R6, RZ, RZ, UR6 ;  /* 0x00000006ff067e24 */ /* 0x000fe2000f8e00ff */
[----:B----4-:R-:W-:Y:S01]  /*8b30*/  MOV R11, UR5 ;  /* 0x00000005000b7c02 */ /* 0x010fe20008000f00 */
[----:B------:R-:W-:Y:S02]  /*8b40*/  IMAD.U32 R10, RZ, RZ, UR4 ;  /* 0x00000004ff0a7e24 */ /* 0x000fe4000f8e00ff */
[----:B------:R-:W-:Y:S07]  /*8b50*/  LEPC R20, `(.L_x_127) ;  /* 0x000000001014794e */ /* 0x000fee0000000000 */
[----:B-12---:R-:W-:Y:S05]  /*8b60*/  CALL.ABS.NOINC R2 ;  /* 0x0000000002007343 */ /* 0x006fea0003c00000 */
.L_x_127:
[----:B------:R-:W-:Y:S01]  /*8b70*/  ISETP.NE.AND P0, PT, R93, RZ, PT ;  /* 0x000000ff5d00720c */ /* 0x000fe20003f05270 */
[----:B------:R-:W-:Y:S05]  /*8b80*/  WARPSYNC.ALL ;  /* 0x0000000000007948 */ /* 0x000fea0003800000 */
[----:B------:R-:W-:Y:S01]  /*8b90*/  R2UR UR4, R39 ;  /* 0x00000000270472ca */ /* 0x000fe200000e0000 */
[--C-:B---3--:R-:W-:Y:S01]  /*8ba0*/  HADD2.F32 R40, -RZ, R48.reuse.H0_H0 ;  /* 0x20000030ff287230 */ /* 0x108fe20000004100 */
[----:B------:R-:W-:Y:S01]  /*8bb0*/  R2UR UR5, R99 ;  /* 0x00000000630572ca */ /* 0x000fe200000e0000 */
[----:B------:R-:W-:Y:S01]  /*8bc0*/  HADD2.F32 R42, -RZ, R48.H1_H1 ;  /* 0x30000030ff2a7230 */ /* 0x000fe20000004100 */
[----:B------:R-:W-:Y:S01]  /*8bd0*/  BSSY.RECONVERGENT B0, `(.L_x_128) ;  /* 0x000008a000007945 */ /* 0x000fe20003800200 */
[--C-:B------:R-:W-:Y:S02]  /*8be0*/  HADD2.F32 R43, -RZ, R49.reuse.H0_H0 ;  /* 0x20000031ff2b7230 */ /* 0x100fe40000004100 */
[----:B------:R-:W-:Y:S02]  /*8bf0*/  HADD2.F32 R44, -RZ, R49.H1_H1 ;  /* 0x30000031ff2c7230 */ /* 0x000fe40000004100 */
[--C-:B------:R-:W-:Y:S02]  /*8c00*/  HADD2.F32 R45, -RZ, R50.reuse.H0_H0 ;  /* 0x20000032ff2d7230 */ /* 0x100fe40000004100 */
[----:B--2---:R-:W-:Y:S02]  /*8c10*/  HADD2.F32 R46, -RZ, R50.H1_H1 ;  /* 0x30000032ff2e7230 */ /* 0x004fe40000004100 */
[----:B------:R-:W2:Y:S01]  /*8c20*/  LDTM.16dp256bit.x8 R4, tmem[UR4+0xc0] ;  /* 0x0000c004000479ee */ /* 0x000ea200081a0000 */
[----:B------:R-:W-:Y:S01]  /*8c30*/  NOP ;  /* 0x0000000000007918 */ /* 0x000fe20000000000 */
[----:B------:R-:W-:Y:S01]  /*8c40*/  UIADD3 UR4, UPT, UPT, UR5, 0xb0, URZ ;  /* 0x000000b005047890 */ /* 0x000fe2000fffe0ff */
[--C-:B------:R-:W-:Y:S02]  /*8c50*/  HADD2.F32 R47, -RZ, R51.reuse.H0_H0 ;  /* 0x20000033ff2f7230 */ /* 0x100fe40000004100 */
[----:B------:R-:W-:Y:S01]  /*8c60*/  HADD2.F32 R49, -RZ, R51.H1_H1 ;  /* 0x30000033ff317230 */ /* 0x000fe20000004100 */
[----:B------:R-:W-:Y:S01]  /*8c70*/  UPRMT UR4, UR47, 0x654, UR4 ;  /* 0x000006542f047896 */ /* 0x000fe20008000004 */
[--C-:B----4-:R-:W-:Y:S02]  /*8c80*/  HADD2.F32 R48, -RZ, R56.reuse.H0_H0 ;  /* 0x20000038ff307230 */ /* 0x110fe40000004100 */
[----:B------:R-:W-:Y:S02]  /*8c90*/  HADD2.F32 R51, -RZ, R56.H1_H1 ;  /* 0x30000038ff337230 */ /* 0x000fe40000004100 */
[--C-:B------:R-:W-:Y:S02]  /*8ca0*/  HADD2.F32 R50, -RZ, R57.reuse.H0_H0 ;  /* 0x20000039ff327230 */ /* 0x100fe40000004100 */
[----:B-1----:R-:W-:Y:S02]  /*8cb0*/  HADD2.F32 R52, -RZ, R57.H1_H1 ;  /* 0x30000039ff347230 */ /* 0x002fe40000004100 */
[----:B--2---:R-:W-:Y:S01]  /*8cc0*/  SYNCS.ARRIVE.TRANS64.RED.A1T0 RZ, [UR4], RZ ;  /* 0x000000ffffff79a7 */ /* 0x004fe20008100404 */
[--C-:B------:R-:W-:Y:S02]  /*8cd0*/  HADD2.F32 R53, -RZ, R58.reuse.H0_H0 ;  /* 0x2000003aff357230 */ /* 0x100fe40000004100 */
[----:B------:R-:W-:Y:S02]  /*8ce0*/  HADD2.F32 R54, -RZ, R58.H1_H1 ;  /* 0x3000003aff367230 */ /* 0x000fe40000004100 */
[--C-:B------:R-:W-:Y:S02]  /*8cf0*/  HADD2.F32 R55, -RZ, R59.reuse.H0_H0 ;  /* 0x2000003bff377230 */ /* 0x100fe40000004100 */
[----:B------:R-:W-:Y:S02]  /*8d00*/  HADD2.F32 R56, -RZ, R59.H1_H1 ;  /* 0x3000003bff387230 */ /* 0x000fe40000004100 */
[C---:B------:R-:W-:Y:S01]  /*8d10*/  FMUL R4, R38.reuse, R4 ;  /* 0x0000000426047220 */ /* 0x040fe20000400000 */
[C---:B------:R-:W-:Y:S01]  /*8d20*/  FMUL R5, R38.reuse, R5 ;  /* 0x0000000526057220 */ /* 0x040fe20000400000 */
[C---:B------:R-:W-:Y:S01]  /*8d30*/  FMUL R6, R38.reuse, R6 ;  /* 0x0000000626067220 */ /* 0x040fe20000400000 */
[C---:B------:R-:W-:Y:S01]  /*8d40*/  FMUL R7, R38.reuse, R7 ;  /* 0x0000000726077220 */ /* 0x040fe20000400000 */
[C---:B------:R-:W-:Y:S01]  /*8d50*/  FFMA R4, R41.reuse, R40, R4 ;  /* 0x0000002829047223 */ /* 0x040fe20000000004 */
[C---:B------:R-:W-:Y:S01]  /*8d60*/  FFMA R5, R41.reuse, R42, R5 ;  /* 0x0000002a29057223 */ /* 0x040fe20000000005 */
[C---:B------:R-:W-:Y:S01]  /*8d70*/  FFMA R6, R41.reuse, R43, R6 ;  /* 0x0000002b29067223 */ /* 0x040fe20000000006 */
[----:B------:R-:W-:Y:S01]  /*8d80*/  FFMA R7, R41, R44, R7 ;  /* 0x0000002c29077223 */ /* 0x000fe20000000007 */
[C---:B------:R-:W-:Y:S01]  /*8d90*/  FMUL R8, R38.reuse, R8 ;  /* 0x0000000826087220 */ /* 0x040fe20000400000 */
[C---:B------:R-:W-:Y:S01]  /*8da0*/  FMUL R9, R38.reuse, R9 ;  /* 0x0000000926097220 */ /* 0x040fe20000400000 */
[----:B------:R-:W-:Y:S01]  /*8db0*/  F2FP.F16.F32.PACK_AB R104, R5, R4 ;  /* 0x000000040568723e */ /* 0x000fe200000000ff */
[C---:B------:R-:W-:Y:S01]  /*8dc0*/  FMUL R0, R38.reuse, R10 ;  /* 0x0000000a26007220 */ /* 0x040fe20000400000 */
[----:B------:R-:W-:Y:S01]  /*8dd0*/  F2FP.F16.F32.PACK_AB R105, R7, R6 ;  /* 0x000000060769723e */ /* 0x000fe200000000ff */
[C---:B------:R-:W-:Y:S01]  /*8de0*/  FFMA R8, R41.reuse, R45, R8 ;  /* 0x0000002d29087223 */ /* 0x040fe20000000008 */
[C---:B------:R-:W-:Y:S01]  /*8df0*/  FFMA R9, R41.reuse, R46, R9 ;  /* 0x0000002e29097223 */ /* 0x040fe20000000009 */
[----:B------:R-:W-:Y:S01]  /*8e00*/  FFMA R0, R41, R47, R0 ;  /* 0x0000002f29007223 */ /* 0x000fe20000000000 */
[C---:B------:R-:W-:Y:S01]  /*8e10*/  FMUL R2, R38.reuse, R11 ;  /* 0x0000000b26027220 */ /* 0x040fe20000400000 */
[C---:B------:R-:W-:Y:S01]  /*8e20*/  FMUL R3, R38.reuse, R12 ;  /* 0x0000000c26037220 */ /* 0x040fe20000400000 */
[C---:B------:R-:W-:Y:S01]  /*8e30*/  FMUL R10, R38.reuse, R13 ;  /* 0x0000000d260a7220 */ /* 0x040fe20000400000 */
[----:B------:R-:W-:Y:S01]  /*8e40*/  F2FP.F16.F32.PACK_AB R106, R9, R8 ;  /* 0x00000008096a723e */ /* 0x000fe200000000ff */
[C---:B------:R-:W-:Y:S01]  /*8e50*/  FFMA R2, R41.reuse, R49, R2 ;  /* 0x0000003129027223 */ /* 0x040fe20000000002 */
[C---:B------:R-:W-:Y:S01]  /*8e60*/  FFMA R3, R41.reuse, R48, R3 ;  /* 0x0000003029037223 */ /* 0x040fe20000000003 */
[C---:B------:R-:W-:Y:S01]  /*8e70*/  FFMA R10, R41.reuse, R51, R10 ;  /* 0x00000033290a7223 */ /* 0x040fe2000000000a */
[C---:B------:R-:W-:Y:S01]  /*8e80*/  FMUL R11, R38.reuse, R14 ;  /* 0x0000000e260b7220 */ /* 0x040fe20000400000 */
[----:B------:R-:W-:Y:S01]  /*8e90*/  FMUL R15, R38, R15 ;  /* 0x0000000f260f7220 */ /* 0x000fe20000400000 */
[----:B------:R-:W-:Y:S01]  /*8ea0*/  F2FP.F16.F32.PACK_AB R107, R2, R0 ;  /* 0x00000000026b723e */ /* 0x000fe200000000ff */
[----:B------:R-:W-:Y:S01]  /*8eb0*/  FMUL R12, R38, R16 ;  /* 0x00000010260c7220 */ /* 0x000fe20000400000 */
[----:B------:R-:W-:Y:S01]  /*8ec0*/  F2FP.F16.F32.PACK_AB R108, R10, R3 ;  /* 0x000000030a6c723e */ /* 0x000fe200000000ff */
[C---:B------:R-:W-:Y:S01]  /*8ed0*/  FFMA R11, R41.reuse, R50, R11 ;  /* 0x00000032290b7223 */ /* 0x040fe2000000000b */
[C---:B------:R-:W-:Y:S01]  /*8ee0*/  FFMA R15, R41.reuse, R52, R15 ;  /* 0x00000034290f7223 */ /* 0x040fe2000000000f */
[----:B------:R1:W-:Y:S01]  /*8ef0*/  STSM.16.M88.4 [R98+0x6400], R104 ;  /* 0x0064006862007844 */ /* 0x0003e20000000200 */
[----:B------:R-:W-:Y:S01]  /*8f00*/  FFMA R12, R41, R53, R12 ;  /* 0x00000035290c7223 */ /* 0x000fe2000000000c */
[C---:B------:R-:W-:Y:S01]  /*8f10*/  FMUL R13, R38.reuse, R17 ;  /* 0x00000011260d7220 */ /* 0x040fe20000400000 */
[C---:B------:R-:W-:Y:S01]  /*8f20*/  FMUL R14, R38.reuse, R18 ;  /* 0x00000012260e7220 */ /* 0x040fe20000400000 */
[----:B------:R-:W-:Y:S01]  /*8f30*/  F2FP.F16.F32.PACK_AB R109, R15, R11 ;  /* 0x0000000b0f6d723e */ /* 0x000fe200000000ff */
[--C-:B------:R-:W-:Y:S02]  /*8f40*/  HADD2.F32 R57, -RZ, R64.reuse.H0_H0 ;  /* 0x20000040ff397230 */ /* 0x100fe40000004100 */
[C---:B------:R-:W-:Y:S01]  /*8f50*/  FFMA R13, R41.reuse, R54, R13 ;  /* 0x00000036290d7223 */ /* 0x040fe2000000000d */
[----:B------:R-:W-:Y:S01]  /*8f60*/  FFMA R14, R41, R55, R14 ;  /* 0x00000037290e7223 */ /* 0x000fe2000000000e */
[C---:B------:R-:W-:Y:S01]  /*8f70*/  FMUL R19, R38.reuse, R19 ;  /* 0x0000001326137220 */ /* 0x040fe20000400000 */
[----:B------:R-:W-:Y:S02]  /*8f80*/  HADD2.F32 R58, -RZ, R64.H1_H1 ;  /* 0x30000040ff3a7230 */ /* 0x000fe40000004100 */
[C---:B------:R-:W-:Y:S01]  /*8f90*/  FMUL R16, R38.reuse, R20 ;  /* 0x0000001426107220 */ /* 0x040fe20000400000 */
[----:B------:R-:W-:Y:S01]  /*8fa0*/  F2FP.F16.F32.PACK_AB R110, R13, R12 ;  /* 0x0000000c0d6e723e */ /* 0x000fe200000000ff */
[C---:B------:R-:W-:Y:S01]  /*8fb0*/  FFMA R19, R41.reuse, R56, R19 ;  /* 0x0000003829137223 */ /* 0x040fe20000000013 */
[--C-:B------:R-:W-:Y:S02]  /*8fc0*/  HADD2.F32 R59, -RZ, R65.reuse.H0_H0 ;  /* 0x20000041ff3b7230 */ /* 0x100fe40000004100 */
[----:B------:R-:W-:Y:S01]  /*8fd0*/  FFMA R16, R41, R57, R16 ;  /* 0x0000003929107223 */ /* 0x000fe20000000010 */
[C---:B------:R-:W-:Y:S01]  /*8fe0*/  FMUL R17, R38.reuse, R21 ;  /* 0x0000001526117220 */ /* 0x040fe20000400000 */
[----:B------:R-:W-:Y:S01]  /*8ff0*/  HADD2.F32 R60, -RZ, R65.H1_H1 ;  /* 0x30000041ff3c7230 */ /* 0x000fe20000004100 */
[----:B------:R-:W-:Y:S01]  /*9000*/  F2FP.F16.F32.PACK_AB R111, R19, R14 ;  /* 0x0000000e136f723e */ /* 0x000fe200000000ff */
[C---:B------:R-:W-:Y:S01]  /*9010*/  FMUL R18, R38.reuse, R22 ;  /* 0x0000001626127220 */ /* 0x040fe20000400000 */
[C---:B------:R-:W-:Y:S01]  /*9020*/  FFMA R17, R41.reuse, R58, R17 ;  /* 0x0000003a29117223 */ /* 0x040fe20000000011 */
[--C-:B------:R-:W-:Y:S02]  /*9030*/  HADD2.F32 R61, -RZ, R66.reuse.H0_H0 ;  /* 0x20000042ff3d7230 */ /* 0x100fe40000004100 */
[C---:B------:R-:W-:Y:S01]  /*9040*/  FMUL R23, R38.reuse, R23 ;  /* 0x0000001726177220 */ /* 0x040fe20000400000 */
[----:B------:R1:W-:Y:S01]  /*9050*/  STSM.16.M88.4 [R97+0x6400], R108 ;  /* 0x0064006c61007844 */ /* 0x0003e20000000200 */
[----:B------:R-:W-:Y:S01]  /*9060*/  FFMA R18, R41, R59, R18 ;  /* 0x0000003b29127223 */ /* 0x000fe20000000012 */
[----:B------:R-:W-:Y:S01]  /*9070*/  F2FP.F16.F32.PACK_AB R112, R17, R16 ;  /* 0x000000101170723e */ /* 0x000fe200000000ff */
[----:B------:R-:W-:Y:S01]  /*9080*/  FFMA R23, R41, R60, R23 ;  /* 0x0000003c29177223 */ /* 0x000fe20000000017 */
[----:B------:R-:W-:Y:S02]  /*9090*/  HADD2.F32 R62, -RZ, R66.H1_H1 ;  /* 0x30000042ff3e7230 */ /* 0x000fe40000004100 */
[C---:B------:R-:W-:Y:S01]  /*90a0*/  FMUL R20, R38.reuse, R24 ;  /* 0x0000001826147220 */ /* 0x040fe20000400000 */
[--C-:B------:R-:W-:Y:S02]  /*90b0*/  HADD2.F32 R63, -RZ, R67.reuse.H0_H0 ;  /* 0x20000043ff3f7230 */ /* 0x100fe40000004100 */
[C---:B------:R-:W-:Y:S01]  /*90c0*/  FMUL R21, R38.reuse, R25 ;  /* 0x0000001926157220 */ /* 0x040fe20000400000 */
[----:B------:R-:W-:Y:S01]  /*90d0*/  F2FP.F16.F32.PACK_AB R113, R23, R18 ;  /* 0x000000121771723e */ /* 0x000fe200000000ff */
[C---:B------:R-:W-:Y:S01]  /*90e0*/  FFMA R20, R41.reuse, R61, R20 ;  /* 0x0000003d29147223 */ /* 0x040fe20000000014 */
[----:B------:R-:W-:Y:S02]  /*90f0*/  HADD2.F32 R64, -RZ, R67.H1_H1 ;  /* 0x30000043ff407230 */ /* 0x000fe40000004100 */
[C---:B------:R-:W-:Y:S01]  /*9100*/  FFMA R21, R41.reuse, R62, R21 ;  /* 0x0000003e29157223 */ /* 0x040fe20000000015 */
[C---:B------:R-:W-:Y:S01]  /*9110*/  FMUL R22, R38.reuse, R26 ;  /* 0x0000001a26167220 */ /* 0x040fe20000400000 */
[--C-:B------:R-:W-:Y:S02]  /*9120*/  HADD2.F32 R65, -RZ, R72.reuse.H0_H0 ;  /* 0x20000048ff417230 */ /* 0x100fe40000004100 */
[C---:B------:R-:W-:Y:S01]  /*9130*/  FMUL R27, R38.reuse, R27 ;  /* 0x0000001b261b7220 */ /* 0x040fe20000400000 */
[----:B------:R-:W-:Y:S02]  /*9140*/  HADD2.F32 R66, -RZ, R72.H1_H1 ;  /* 0x30000048ff427230 */ /* 0x000fe40000004100 */
[C---:B------:R-:W-:Y:S01]  /*9150*/  FMUL R24, R38.reuse, R28 ;  /* 0x0000001c26187220 */ /* 0x040fe20000400000 */
[--C-:B------:R-:W-:Y:S02]  /*9160*/  HADD2.F32 R67, -RZ, R73.reuse.H0_H0 ;  /* 0x20000049ff437230 */ /* 0x100fe40000004100 */
[C---:B------:R-:W-:Y:S01]  /*9170*/  FMUL R25, R38.reuse, R29 ;  /* 0x0000001d26197220 */ /* 0x040fe20000400000 */
[C---:B------:R-:W-:Y:S01]  /*9180*/  FFMA R22, R41.reuse, R63, R22 ;  /* 0x0000003f29167223 */ /* 0x040fe20000000016 */
[----:B------:R-:W-:Y:S02]  /*9190*/  HADD2.F32 R68, -RZ, R73.H1_H1 ;  /* 0x30000049ff447230 */ /* 0x000fe40000004100 */
[C---:B------:R-:W-:Y:S01]  /*91a0*/  FMUL R26, R38.reuse, R30 ;  /* 0x0000001e261a7220 */ /* 0x040fe20000400000 */
[C---:B------:R-:W-:Y:S01]  /*91b0*/  FFMA R27, R41.reuse, R64, R27 ;  /* 0x00000040291b7223 */ /* 0x040fe2000000001b */
        /* <DEDUP_REMOVED lines=43> */
.L_x_129:
[----:B------:R-:W-:Y:S05]  /*9470*/  BSYNC.RECONVERGENT B0 ;  /* 0x0000000000007941 */ /* 0x000fea0003800200 */
.L_x_128:
[----:B------:R-:W-:Y:S01]  /*9480*/  BAR.SYNC.DEFER_BLOCKING 0x1, 0x80 ;  /* 0x0042000000007b1d */ /* 0x000fe20000010000 */
[----:B------:R-:W-:Y:S01]  /*9490*/  UISETP.NE.AND UP0, UPT, UR52, -0x4, UPT ;  /* 0xfffffffc3400788c */ /* 0x000fe2000bf05270 */
[----:B------:R-:W-:Y:S08]  /*94a0*/  IADD3 R0, PT, PT, R36, 0x1, RZ ;  /* 0x0000000124007810 */ /* 0x000ff00007ffe0ff */
[----:B------:R-:W-:Y:S05]  /*94b0*/  BRA.U !UP0, `(.L_x_130) ;  /* 0x0000000108287547 */ /* 0x000fea000b800000 */
[----:B------:R-:W-:Y:S01]  /*94c0*/  ISETP.NE.AND P0, PT, R96, RZ, PT ;  /* 0x000000ff6000720c */ /* 0x000fe20003f05270 */
[----:B------:R-:W-:Y:S01]  /*94d0*/  IMAD.U32 R3, RZ, RZ, UR46 ;  /* 0x0000002eff037e24 */ /* 0x000fe2000f8e00ff */
[----:B------:R-:W-:Y:S01]  /*94e0*/  UIADD3 UR4, UPT, UPT, UR46, 0x1, URZ ;  /* 0x000000012e047890 */ /* 0x000fe2000fffe0ff */
[----:B------:R-:W-:Y:S03]  /*94f0*/  IMAD.U32 R2, RZ, RZ, UR47 ;  /* 0x0000002fff027e24 */ /* 0x000fe6000f8e00ff */
[----:B------:R-:W-:Y:S04]  /*9500*/  UISETP.NE.AND UP0, UPT, UR4, 0x4, UPT ;  /* 0x000000040400788c */ /* 0x000fe8000bf05270 */
[----:B------:R-:W-:Y:S03]  /*9510*/  USEL UR46, UR4, URZ, UP0 ;  /* 0x000000ff042e7287 */ /* 0x000fe60008000000 */
[----:B------:R-:W-:Y:S05]  /*9520*/  @P0 LEA R3, R3, UR44, 0x3 ;  /* 0x0000002c03030c11 */ /* 0x000fea000f8e18ff */
[----:B------:R-:W-:Y:S05]  /*9530*/  @P0 VIADD R3, R3, 0x40 ;  /* 0x0000004003030836 */ /* 0x000fea0000000000 */
[----:B------:R-:W-:Y:S04]  /*9540*/  @P0 PRMT R2, R2, 0x654, R3 ;  /* 0x0000065402020816 */ /* 0x000fe80000000003 */
[----:B------:R2:W-:Y:S03]  /*9550*/  @P0 SYNCS.ARRIVE.TRANS64.RED.A1T0 RZ, [R2+URZ], RZ ;  /* 0x000000ff02ff09a7 */ /* 0x0005e600081004ff */
.L_x_130:
[----:B------:R-:W-:Y:S01]  /*9560*/  R2UR UR4, R83 ;  /* 0x00000000530472ca */ /* 0x000fe200000e0000 */
[----:B------:R-:W-:Y:S01]  /*9570*/  UISETP.NE.AND UP0, UPT, UR62, URZ, UPT ;  /* 0x000000ff3e00728c */ /* 0x000fe2000bf05270 */
[----:B------:R-:W-:Y:S01]  /*9580*/  ISETP.NE.AND P0, PT, R87, 0x2, PT ;  /* 0x000000025700780c */ /* 0x000fe20003f05270 */
[----:B------:R-:W-:Y:S01]  /*9590*/  UIADD3 UR28, UPT, UPT, UR37, UR63, URZ ;  /* 0x0000003f251c7290 */ /* 0x000fe2000fffe0ff */
[----:B------:R-:W-:Y:S01]  /*95a0*/  ISETP.NE.AND P1, PT, R0, 0x4, PT ;  /* 0x000000040000780c */ /* 0x000fe20003f25270 */
[----:B------:R-:W-:Y:S01]  /*95b0*/  UIADD3 UR52, UPT, UPT, UR52, 0x4, URZ ;  /* 0x0000000434347890 */ /* 0x000fe2000fffe0ff */
[----:B------:R-:W-:Y:S01]  /*95c0*/  SEL R3, RZ, 0x1, P0 ;  /* 0x00000001ff037807 */ /* 0x000fe20000000000 */
[----:B------:R-:W-:Y:S01]  /*95d0*/  UMOV UR36, UR61 ;  /* 0x0000003d00247c82 */ /* 0x000fe20008000000 */
[----:B--2---:R-:W-:Y:S02]  /*95e0*/  SEL R2, RZ, 0x1, P1 ;  /* 0x00000001ff027807 */ /* 0x004fe40000800000 */
[----:B------:R-:W-:Y:S02]  /*95f0*/  LOP3.LUT R88, R88, R3, RZ, 0x3c, !PT ;  /* 0x0000000358587212 */ /* 0x000fe400078e3cff */
[----:B------:R-:W-:Y:S01]  /*9600*/  LOP3.LUT R89, R89, R2, RZ, 0x3c, !PT ;  /* 0x0000000259597212 */ /* 0x000fe200078e3cff */
[----:B------:R-:W-:Y:S01]  /*9610*/  UIADD3 UR24, UPT, UPT, UR38, UR4, URZ ;  /* 0x0000000426187290 */ /* 0x000fe2000fffe0ff */
[----:B------:R-:W-:Y:S02]  /*9620*/  SEL R87, R87, RZ, P0 ;  /* 0x000000ff57577207 */ /* 0x000fe40000000000 */
[----:B------:R-:W-:Y:S01]  /*9630*/  SEL R36, R0, RZ, P1 ;  /* 0x000000ff00247207 */ /* 0x000fe20000800000 */
[----:B------:R-:W-:Y:S08]  /*9640*/  BRA.U UP0, `(.L_x_131) ;  /* 0xffffffbd00907547 */ /* 0x000ff0000b83ffff */
[----:B------:R-:W-:-:S13]  /*9650*/  R2UR UR4, R84 ;  /* 0x00000000540472ca */ /* 0x000fda00000e0000 */
[----:B------:R-:W-:-:S09]  /*9660*/  UISETP.NE.AND UP0, UPT, UR4, URZ, UPT ;  /* 0x000000ff0400728c */ /* 0x000fd2000bf05270 */
[----:B------:R-:W-:Y:S05]  /*9670*/  BRA.U !UP0, `(.L_x_132) ;  /* 0x0000000108487547 */ /* 0x000fea000b800000 */
[----:B------:R-:W2:Y:S02]  /*9680*/  LDCU.64 UR4, c[0x0][0x890] ;  /* 0x00011200ff0477ac */ /* 0x000ea40008000a00 */
[----:B--2---:R-:W-:-:S04]  /*9690*/  UISETP.NE.U32.AND UP0, UPT, UR4, URZ, UPT ;  /* 0x000000ff0400728c */ /* 0x004fc8000bf05070 */
[----:B------:R-:W-:-:S09]  /*96a0*/  UISETP.NE.AND.EX UP0, UPT, UR5, URZ, UPT, UP0 ;  /* 0x000000ff0500728c */ /* 0x000fd2000bf05300 */
[----:B------:R-:W-:Y:S05]  /*96b0*/  BRA.U UP0, `(.L_x_133) ;  /* 0x00000001000c7547 */ /* 0x000fea000b800000 */
[----:B------:R-:W-:-:S13]  /*96c0*/  FSETP.NEU.AND P0, PT, R41, RZ, PT ;  /* 0x000000ff2900720b */ /* 0x000fda0003f0d000 */
[----:B------:R-:W-:Y:S05]  /*96d0*/  @!P0 EXIT ;  /* 0x000000000000894d */ /* 0x000fea0003800000 */
[----:B------:R-:W-:Y:S05]  /*96e0*/  BRA `(.L_x_132) ;  /* 0x00000000002c7947 */ /* 0x000fea0003800000 */
.L_x_133:
[----:B------:R-:W-:Y:S01]  /*96f0*/  ISETP.NE.AND P0, PT, R86, RZ, PT ;  /* 0x000000ff5600720c */ /* 0x000fe20003f05270 */
[----:B------:R-:W-:-:S12]  /*9700*/  BSSY.RECONVERGENT B0, `(.L_x_132) ;  /* 0x0000009000007945 */ /* 0x000fd80003800200 */
[----:B------:R-:W-:Y:S05]  /*9710*/  @P0 BRA `(.L_x_134) ;  /* 0x0000000000140947 */ /* 0x000fea0003800000 */
[----:B------:R-:W2:Y:S02]  /*9720*/  LDCU.64 UR4, c[0x0][0x888] ;  /* 0x00011100ff0477ac */ /* 0x000ea40008000a00 */
[----:B--2---:R-:W-:-:S04]  /*9730*/  ISETP.NE.U32.AND P0, PT, RZ, UR4, PT ;  /* 0x00000004ff007c0c */ /* 0x004fc8000bf05070 */
[----:B------:R-:W-:-:S13]  /*9740*/  ISETP.NE.AND.EX P0, PT, RZ, UR5, PT, P0 ;  /* 0x00000005ff007c0c */ /* 0x000fda000bf05300 */
[----:B------:R-:W-:Y:S05]  /*9750*/  @!P0 EXIT ;  /* 0x000000000000894d */ /* 0x000fea0003800000 */
[----:B------:R-:W-:Y:S05]  /*9760*/  BRA `(.L_x_135) ;  /* 0x0000000000087947 */ /* 0x000fea0003800000 */
.L_x_134:
[----:B------:R-:W-:-:S13]  /*9770*/  FSETP.NEU.AND P0, PT, R41, RZ, PT ;  /* 0x000000ff2900720b */ /* 0x000fda0003f0d000 */
[----:B------:R-:W-:Y:S05]  /*9780*/  @!P0 EXIT ;  /* 0x000000000000894d */ /* 0x000fea0003800000 */
.L_x_135:
[----:B------:R-:W-:Y:S05]  /*9790*/  BSYNC.RECONVERGENT B0 ;  /* 0x0000000000007941 */ /* 0x000fea0003800200 */
.L_x_132:
[----:B------:R-:W-:Y:S01]  /*97a0*/  ULEA UR4, UR46, UR44, 0x3 ;  /* 0x0000002c2e047291 */ /* 0x000fe2000f8e18ff */
[----:B------:R-:W-:-:S04]  /*97b0*/  DEPBAR.LE SB0, 0x0 ;  /* 0x000080000000791a */ /* 0x000fc80000000000 */
[----:B------:R-:W-:-:S04]  /*97c0*/  UIADD3 UR4, UPT, UPT, UR4, 0x40, URZ ;  /* 0x0000004004047890 */ /* 0x000fc8000fffe0ff */
[----:B------:R-:W-:-:S09]  /*97d0*/  UPRMT UR4, UR47, 0x654, UR4 ;  /* 0x000006542f047896 */ /* 0x000fd20008000004 */
[----:B------:R-:W-:Y:S01]  /*97e0*/  SYNCS.ARRIVE.TRANS64.RED.A1T0 RZ, [UR4], RZ ;  /* 0x000000ffffff79a7 */ /* 0x000fe20008100404 */
[----:B------:R-:W-:Y:S05]  /*97f0*/  EXIT ;  /* 0x000000000000794d */ /* 0x000fea0003800000 */
.L_x_24:
[----:B---3--:R3:W4:Y:S02]  /*9800*/  SYNCS.PHASECHK.TRANS64.TRYWAIT P0, [R3+URZ+0xe0], R2 ;  /* 0x0000e002030075a7 */ /* 0x00872400080011ff */
[----:B----4-:R-:W-:Y:S05]  /*9810*/  @!P0 NANOSLEEP.SYNCS 0x989680 ;  /* 0x009896800000895d */ /* 0x010fea0003900000 */
[----:B------:R-:W4:Y:S02]  /*9820*/  @!P0 SYNCS.PHASECHK.TRANS64 P0, [R3+URZ+0xe0], R2 ;  /* 0x0000e002030085a7 */ /* 0x000f2400080010ff */
[----:B----4-:R-:W-:Y:S05]  /*9830*/  @!P0 BRA `(.L_x_24) ;  /* 0xfffffffc00f08947 */ /* 0x010fea000383ffff */
[----:B------:R-:W-:Y:S05]  /*9840*/  BRA `(.L_x_136) ;  /* 0xffffff7c00f87947 */ /* 0x000fea000383ffff */
.L_x_27:
[----:B--2---:R-:W-:-:S07]  /*9850*/  MOV R0, UR33 ;  /* 0x0000002100007c02 */ /* 0x004fce0008000f00 */
.L_x_137:
[----:B--2---:R2:W3:Y:S02]  /*9860*/  SYNCS.PHASECHK.TRANS64.TRYWAIT P0, [R0+URZ+0x10], R3 ;  /* 0x00001003000075a7 */ /* 0x0044e400080011ff */
[----:B---3--:R-:W-:Y:S05]  /*9870*/  @!P0 NANOSLEEP.SYNCS 0x989680 ;  /* 0x009896800000895d */ /* 0x008fea0003900000 */
[----:B------:R-:W3:Y:S02]  /*9880*/  @!P0 SYNCS.PHASECHK.TRANS64 P0, [R0+URZ+0x10], R3 ;  /* 0x00001003000085a7 */ /* 0x000ee400080010ff */
[----:B---3--:R-:W-:Y:S05]  /*9890*/  @!P0 BRA `(.L_x_137) ;  /* 0xfffffffc00f08947 */ /* 0x008fea000383ffff */
[----:B------:R-:W-:Y:S05]  /*98a0*/  BRA `(.L_x_26) ;  /* 0xffffff8000407947 */ /* 0x000fea000383ffff */
.L_x_34:
[----:B-1----:R-:W-:-:S07]  /*98b0*/  MOV R0, UR33 ;  /* 0x0000002100007c02 */ /* 0x002fce0008000f00 */
.L_x_138:
[----:B-1----:R1:W2:Y:S02]  /*98c0*/  SYNCS.PHASECHK.TRANS64.TRYWAIT P0, [R0+URZ+0x10], R3 ;  /* 0x00001003000075a7 */ /* 0x0022a400080011ff */
[----:B--2---:R-:W-:Y:S05]  /*98d0*/  @!P0 NANOSLEEP.SYNCS 0x989680 ;  /* 0x009896800000895d */ /* 0x004fea0003900000 */
[----:B------:R-:W2:Y:S02]  /*98e0*/  @!P0 SYNCS.PHASECHK.TRANS64 P0, [R0+URZ+0x10], R3 ;  /* 0x00001003000085a7 */ /* 0x000ea400080010ff */
[----:B--2---:R-:W-:Y:S05]  /*98f0*/  @!P0 BRA `(.L_x_138) ;  /* 0xfffffffc00f08947 */ /* 0x004fea000383ffff */
[----:B------:R-:W-:Y:S05]  /*9900*/  BRA `(.L_x_33) ;  /* 0xffffff8400307947 */ /* 0x000fea000383ffff */
.L_x_39:
[----:B-1----:R1:W2:Y:S02]  /*9910*/  SYNCS.PHASECHK.TRANS64.TRYWAIT P0, [R3+URZ+0x70], R0 ;  /* 0x00007000030075a7 */ /* 0x0022a400080011ff */
[----:B--2---:R-:W-:Y:S05]  /*9920*/  @!P0 NANOSLEEP.SYNCS 0x989680 ;  /* 0x009896800000895d */ /* 0x004fea0003900000 */
[----:B------:R-:W2:Y:S02]  /*9930*/  @!P0 SYNCS.PHASECHK.TRANS64 P0, [R3+URZ+0x70], R0 ;  /* 0x00007000030085a7 */ /* 0x000ea400080010ff */
[----:B--2---:R-:W-:Y:S05]  /*9940*/  @!P0 BRA `(.L_x_39) ;  /* 0xfffffffc00f08947 */ /* 0x004fea000383ffff */
[----:B------:R-:W-:Y:S05]  /*9950*/  BRA `(.L_x_139) ;  /* 0xffffff8800007947 */ /* 0x000fea000383ffff */
.L_x_43:
[----:B-1----:R-:W-:-:S07]  /*9960*/  MOV R0, UR4 ;  /* 0x0000000400007c02 */ /* 0x002fce0008000f00 */
.L_x_140:
[----:B-1----:R1:W2:Y:S02]  /*9970*/  SYNCS.PHASECHK.TRANS64.TRYWAIT P0, [R0+URZ], R3 ;  /* 0x00000003000075a7 */ /* 0x0022a400080011ff */
[----:B--2---:R-:W-:Y:S05]  /*9980*/  @!P0 NANOSLEEP.SYNCS 0x989680 ;  /* 0x009896800000895d */ /* 0x004fea0003900000 */
[----:B------:R-:W2:Y:S02]  /*9990*/  @!P0 SYNCS.PHASECHK.TRANS64 P0, [R0+URZ], R3 ;  /* 0x00000003000085a7 */ /* 0x000ea400080010ff */
[----:B--2---:R-:W-:Y:S05]  /*99a0*/  @!P0 BRA `(.L_x_140) ;  /* 0xfffffffc00f08947 */ /* 0x004fea000383ffff */
[----:B------:R-:W-:Y:S05]  /*99b0*/  BRA `(.L_x_141) ;  /* 0xffffff8c00a87947 */ /* 0x000fea000383ffff */
.L_x_46:
[----:B--2---:R2:W3:Y:S02]  /*99c0*/  SYNCS.PHASECHK.TRANS64.TRYWAIT P0, [R2+URZ+0xd0], R5 ;  /* 0x0000d005020075a7 */ /* 0x0044e400080011ff */
[----:B---3--:R-:W-:Y:S05]  /*99d0*/  @!P0 NANOSLEEP.SYNCS 0x989680 ;  /* 0x009896800000895d */ /* 0x008fea0003900000 */
[----:B------:R-:W3:Y:S02]  /*99e0*/  @!P0 SYNCS.PHASECHK.TRANS64 P0, [R2+URZ+0xd0], R5 ;  /* 0x0000d005020085a7 */ /* 0x000ee400080010ff */
[----:B---3--:R-:W-:Y:S05]  /*99f0*/  @!P0 BRA `(.L_x_46) ;  /* 0xfffffffc00f08947 */ /* 0x008fea000383ffff */
[----:B------:R-:W-:Y:S05]  /*9a00*/  BRA `(.L_x_142) ;  /* 0xffffff9000047947 */ /* 0x000fea000383ffff */
.L_x_47:
[----:B------:R-:W-:-:S07]  /*9a10*/  MOV R2, UR4 ;  /* 0x0000000400027c02 */ /* 0x000fce0008000f00 */
.L_x_143:
[----:B--2---:R2:W3:Y:S02]  /*9a20*/  SYNCS.PHASECHK.TRANS64.TRYWAIT P0, [R2+URZ+0x80], R5 ;  /* 0x00008005020075a7 */ /* 0x0044e400080011ff */
[----:B---3--:R-:W-:Y:S05]  /*9a30*/  @!P0 NANOSLEEP.SYNCS 0x989680 ;  /* 0x009896800000895d */ /* 0x008fea0003900000 */
[----:B------:R-:W3:Y:S02]  /*9a40*/  @!P0 SYNCS.PHASECHK.TRANS64 P0, [R2+URZ+0x80], R5 ;  /* 0x00008005020085a7 */ /* 0x000ee400080010ff */
[----:B---3--:R-:W-:Y:S05]  /*9a50*/  @!P0 BRA `(.L_x_143) ;  /* 0xfffffffc00f08947 */ /* 0x008fea000383ffff */
[----:B------:R-:W-:Y:S05]  /*9a60*/  BRA `(.L_x_144) ;  /* 0xffffff9000147947 */ /* 0x000fea000383ffff */
.L_x_48:
[----:B--2---:R2:W3:Y:S02]  /*9a70*/  SYNCS.PHASECHK.TRANS64.TRYWAIT P1, [R2+URZ+0x70], R5 ;  /* 0x00007005020075a7 */ /* 0x0044e400080211ff */
[----:B---3--:R-:W-:Y:S05]  /*9a80*/  @!P1 NANOSLEEP.SYNCS 0x989680 ;  /* 0x009896800000995d */ /* 0x008fea0003900000 */
[----:B------:R-:W3:Y:S02]  /*9a90*/  @!P1 SYNCS.PHASECHK.TRANS64 P1, [R2+URZ+0x70], R5 ;  /* 0x00007005020095a7 */ /* 0x000ee400080210ff */
[----:B---3--:R-:W-:Y:S05]  /*9aa0*/  @!P1 BRA `(.L_x_48) ;  /* 0xfffffffc00f09947 */ /* 0x008fea000383ffff */
[----:B------:R-:W-:Y:S05]  /*9ab0*/  BRA `(.L_x_145) ;  /* 0xffffff9000447947 */ /* 0x000fea000383ffff */
.L_x_51:
[----:B------:R-:W-:-:S07]  /*9ac0*/  MOV R0, UR4 ;  /* 0x0000000400007c02 */ /* 0x000fce0008000f00 */
.L_x_146:
[----:B--2---:R2:W3:Y:S02]  /*9ad0*/  SYNCS.PHASECHK.TRANS64.TRYWAIT P0, [R0+URZ+0x80], R3 ;  /* 0x00008003000075a7 */ /* 0x0044e400080011ff */
[----:B---3--:R-:W-:Y:S05]  /*9ae0*/  @!P0 NANOSLEEP.SYNCS 0x989680 ;  /* 0x009896800000895d */ /* 0x008fea0003900000 */
[----:B------:R-:W3:Y:S02]  /*9af0*/  @!P0 SYNCS.PHASECHK.TRANS64 P0, [R0+URZ+0x80], R3 ;  /* 0x00008003000085a7 */ /* 0x000ee400080010ff */
[----:B---3--:R-:W-:Y:S05]  /*9b00*/  @!P0 BRA `(.L_x_146) ;  /* 0xfffffffc00f08947 */ /* 0x008fea000383ffff */
[----:B------:R-:W-:Y:S05]  /*9b10*/  BRA `(.L_x_50) ;  /* 0xffffff9000987947 */ /* 0x000fea000383ffff */
.L_x_58:
[----:B-1----:R1:W2:Y:S02]  /*9b20*/  SYNCS.PHASECHK.TRANS64.TRYWAIT P1, [R0+URZ+0x70], R5 ;  /* 0x00007005000075a7 */ /* 0x0022a400080211ff */
[----:B--2---:R-:W-:Y:S05]  /*9b30*/  @!P1 NANOSLEEP.SYNCS 0x989680 ;  /* 0x009896800000995d */ /* 0x004fea0003900000 */
[----:B------:R-:W2:Y:S02]  /*9b40*/  @!P1 SYNCS.PHASECHK.TRANS64 P1, [R0+URZ+0x70], R5 ;  /* 0x00007005000095a7 */ /* 0x000ea400080210ff */
[----:B--2---:R-:W-:Y:S05]  /*9b50*/  @!P1 BRA `(.L_x_58) ;  /* 0xfffffffc00f09947 */ /* 0x004fea000383ffff */
[----:B------:R-:W-:Y:S05]  /*9b60*/  BRA `(.L_x_147) ;  /* 0xffffff98002c7947 */ /* 0x000fea000383ffff */
.L_x_59:
[----:B------:R-:W-:-:S07]  /*9b70*/  MOV R3, UR46 ;  /* 0x0000002e00037c02 */ /* 0x000fce0008000f00 */
.L_x_148:
[----:B-1----:R1:W2:Y:S02]  /*9b80*/  SYNCS.PHASECHK.TRANS64.TRYWAIT P0, [R3+URZ+0xb0], R0 ;  /* 0x0000b000030075a7 */ /* 0x0022a400080011ff */
[----:B--2---:R-:W-:Y:S05]  /*9b90*/  @!P0 NANOSLEEP.SYNCS 0x989680 ;  /* 0x009896800000895d */ /* 0x004fea0003900000 */
[----:B------:R-:W2:Y:S02]  /*9ba0*/  @!P0 SYNCS.PHASECHK.TRANS64 P0, [R3+URZ+0xb0], R0 ;  /* 0x0000b000030085a7 */ /* 0x000ea400080010ff */
[----:B--2---:R-:W-:Y:S05]  /*9bb0*/  @!P0 BRA `(.L_x_148) ;  /* 0xfffffffc00f08947 */ /* 0x004fea000383ffff */
[----:B------:R-:W-:Y:S05]  /*9bc0*/  BRA `(.L_x_149) ;  /* 0xffffff98007c7947 */ /* 0x000fea000383ffff */
.L_x_62:
[----:B------:R-:W-:Y:S07]  /*9bd0*/  MOV R0, UR7 ;  /* 0x0000000700007c02 */ /* 0x000fee0008000f00 */
.L_x_150:
[----:B-1----:R1:W2:Y:S02]  /*9be0*/  SYNCS.PHASECHK.TRANS64.TRYWAIT P0, [R0+URZ], R3 ;  /* 0x00000003000075a7 */ /* 0x0022a400080011ff */
[----:B--2---:R-:W-:Y:S05]  /*9bf0*/  @!P0 NANOSLEEP.SYNCS 0x989680 ;  /* 0x009896800000895d */ /* 0x004fea0003900000 */
[----:B------:R-:W2:Y:S02]  /*9c00*/  @!P0 SYNCS.PHASECHK.TRANS64 P0, [R0+URZ], R3 ;  /* 0x00000003000085a7 */ /* 0x000ea400080010ff */
[----:B--2---:R-:W-:Y:S05]  /*9c10*/  @!P0 BRA `(.L_x_150) ;  /* 0xfffffffc00f08947 */ /* 0x004fea000383ffff */
[----:B------:R-:W-:Y:S05]  /*9c20*/  BRA `(.L_x_61) ;  /* 0xffffff9800987947 */ /* 0x000fea000383ffff */
.L_x_65:
[----:B------:R-:W-:-:S07]  /*9c30*/  MOV R0, UR4 ;  /* 0x0000000400007c02 */ /* 0x000fce0008000f00 */
.L_x_151:
[----:B--2---:R2:W4:Y:S02]  /*9c40*/  SYNCS.PHASECHK.TRANS64.TRYWAIT P0, [R0+URZ], R3 ;  /* 0x00000003000075a7 */ /* 0x00452400080011ff */
[----:B----4-:R-:W-:Y:S05]  /*9c50*/  @!P0 NANOSLEEP.SYNCS 0x989680 ;  /* 0x009896800000895d */ /* 0x010fea0003900000 */
[----:B------:R-:W4:Y:S02]  /*9c60*/  @!P0 SYNCS.PHASECHK.TRANS64 P0, [R0+URZ], R3 ;  /* 0x00000003000085a7 */ /* 0x000f2400080010ff */
[----:B----4-:R-:W-:Y:S05]  /*9c70*/  @!P0 BRA `(.L_x_151) ;  /* 0xfffffffc00f08947 */ /* 0x010fea000383ffff */
[----:B------:R-:W-:Y:S05]  /*9c80*/  BRA `(.L_x_152) ;  /* 0xffffff9c00c47947 */ /* 0x000fea000383ffff */
.L_x_66:
[----:B------:R-:W-:-:S07]  /*9c90*/  MOV R0, UR5 ;  /* 0x0000000500007c02 */ /* 0x000fce0008000f00 */
.L_x_153:
[----:B-1----:R1:W2:Y:S02]  /*9ca0*/  SYNCS.PHASECHK.TRANS64.TRYWAIT P0, [R0+URZ], R3 ;  /* 0x00000003000075a7 */ /* 0x0022a400080011ff */
[----:B--2---:R-:W-:Y:S05]  /*9cb0*/  @!P0 NANOSLEEP.SYNCS 0x989680 ;  /* 0x009896800000895d */ /* 0x004fea0003900000 */
[----:B------:R-:W2:Y:S02]  /*9cc0*/  @!P0 SYNCS.PHASECHK.TRANS64 P0, [R0+URZ], R3 ;  /* 0x00000003000085a7 */ /* 0x000ea400080010ff */
[----:B--2---:R-:W-:Y:S05]  /*9cd0*/  @!P0 BRA `(.L_x_153) ;  /* 0xfffffffc00f08947 */ /* 0x004fea000383ffff */
[----:B------:R-:W-:Y:S05]  /*9ce0*/  BRA `(.L_x_154) ;  /* 0xffffff9c00d07947 */ /* 0x000fea000383ffff */
.L_x_67:
[----:B------:R-:W-:-:S07]  /*9cf0*/  MOV R0, UR5 ;  /* 0x0000000500007c02 */ /* 0x000fce0008000f00 */
.L_x_155:
[----:B-1----:R1:W2:Y:S02]  /*9d00*/  SYNCS.PHASECHK.TRANS64.TRYWAIT P0, [R0+URZ], R3 ;  /* 0x00000003000075a7 */ /* 0x0022a400080011ff */
[----:B--2---:R-:W-:Y:S05]  /*9d10*/  @!P0 NANOSLEEP.SYNCS 0x989680 ;  /* 0x009896800000895d */ /* 0x004fea0003900000 */
[----:B------:R-:W2:Y:S02]  /*9d20*/  @!P0 SYNCS.PHASECHK.TRANS64 P0, [R0+URZ], R3 ;  /* 0x00000003000085a7 */ /* 0x000ea400080010ff */
[----:B--2---:R-:W-:Y:S05]  /*9d30*/  @!P0 BRA `(.L_x_155) ;  /* 0xfffffffc00f08947 */ /* 0x004fea000383ffff */
[----:B------:R-:W-:Y:S05]  /*9d40*/  BRA `(.L_x_156) ;  /* 0xffffff9c00dc7947 */ /* 0x000fea000383ffff */
.L_x_68:
[----:B------:R-:W-:-:S07]  /*9d50*/  MOV R0, UR4 ;  /* 0x0000000400007c02 */ /* 0x000fce0008000f00 */
.L_x_157:
[----:B-1----:R1:W2:Y:S02]  /*9d60*/  SYNCS.PHASECHK.TRANS64.TRYWAIT P0, [R0+URZ], R3 ;  /* 0x00000003000075a7 */ /* 0x0022a400080011ff */
[----:B--2---:R-:W-:Y:S05]  /*9d70*/  @!P0 NANOSLEEP.SYNCS 0x989680 ;  /* 0x009896800000895d */ /* 0x004fea0003900000 */
[----:B------:R-:W2:Y:S02]  /*9d80*/  @!P0 SYNCS.PHASECHK.TRANS64 P0, [R0+URZ], R3 ;  /* 0x00000003000085a7 */ /* 0x000ea400080010ff */
[----:B--2---:R-:W-:Y:S05]  /*9d90*/  @!P0 BRA `(.L_x_157) ;  /* 0xfffffffc00f08947 */ /* 0x004fea000383ffff */
[----:B------:R-:W-:Y:S05]  /*9da0*/  BRA `(.L_x_158) ;  /* 0xffffff9c00e87947 */ /* 0x000fea000383ffff */
.L_x_73:
[----:B--2---:R2:W3:Y:S02]  /*9db0*/  SYNCS.PHASECHK.TRANS64.TRYWAIT P0, [R8+URZ+0x70], R5 ;  /* 0x00007005080075a7 */ /* 0x0044e400080011ff */
[----:B---3--:R-:W-:Y:S05]  /*9dc0*/  @!P0 NANOSLEEP.SYNCS 0x989680 ;  /* 0x009896800000895d */ /* 0x008fea0003900000 */
[----:B------:R-:W3:Y:S02]  /*9dd0*/  @!P0 SYNCS.PHASECHK.TRANS64 P0, [R8+URZ+0x70], R5 ;  /* 0x00007005080085a7 */ /* 0x000ee400080010ff */
[----:B---3--:R-:W-:Y:S05]  /*9de0*/  @!P0 BRA `(.L_x_73) ;  /* 0xfffffffc00f08947 */ /* 0x008fea000383ffff */
[----:B------:R-:W-:Y:S05]  /*9df0*/  BRA `(.L_x_159) ;  /* 0xffffffa4001c7947 */ /* 0x000fea000383ffff */
.L_x_76:
[----:B------:R-:W-:Y:S07]  /*9e00*/  MOV R0, UR21 ;  /* 0x0000001500007c02 */ /* 0x000fee0008000f00 */
.L_x_160:
[----:B--2---:R2:W3:Y:S02]  /*9e10*/  SYNCS.PHASECHK.TRANS64.TRYWAIT P1, [R0+URZ+0x68], R5 ;  /* 0x00006805000075a7 */ /* 0x0044e400080211ff */
[----:B---3--:R-:W-:Y:S05]  /*9e20*/  @!P1 NANOSLEEP.SYNCS 0x989680 ;  /* 0x009896800000995d */ /* 0x008fea0003900000 */
[----:B------:R-:W3:Y:S02]  /*9e30*/  @!P1 SYNCS.PHASECHK.TRANS64 P1, [R0+URZ+0x68], R5 ;  /* 0x00006805000095a7 */ /* 0x000ee400080210ff */
[----:B---3--:R-:W-:Y:S05]  /*9e40*/  @!P1 BRA `(.L_x_160) ;  /* 0xfffffffc00f09947 */ /* 0x008fea000383ffff */
[----:B------:R-:W-:Y:S05]  /*9e50*/  BRA `(.L_x_75) ;  /* 0xffffffa800987947 */ /* 0x000fea000383ffff */
.L_x_79:
[----:B--2---:R-:W-:Y:S07]  /*9e60*/  MOV R5, UR21 ;  /* 0x0000001500057c02 */ /* 0x004fee0008000f00 */
.L_x_161:
[----:B--2---:R2:W3:Y:S02]  /*9e70*/  SYNCS.PHASECHK.TRANS64.TRYWAIT P0, [R5+URZ+0x40], R4 ;  /* 0x00004004050075a7 */ /* 0x0044e400080011ff */
[----:B---3--:R-:W-:Y:S05]  /*9e80*/  @!P0 NANOSLEEP.SYNCS 0x989680 ;  /* 0x009896800000895d */ /* 0x008fea0003900000 */
[----:B------:R-:W3:Y:S02]  /*9e90*/  @!P0 SYNCS.PHASECHK.TRANS64 P0, [R5+URZ+0x40], R4 ;  /* 0x00004004050085a7 */ /* 0x000ee400080010ff */
[----:B---3--:R-:W-:Y:S05]  /*9ea0*/  @!P0 BRA `(.L_x_161) ;  /* 0xfffffffc00f08947 */ /* 0x008fea000383ffff */
[----:B------:R-:W-:Y:S05]  /*9eb0*/  BRA `(.L_x_162) ;  /* 0xffffffa800f07947 */ /* 0x000fea000383ffff */
.L_x_80:
[----:B------:R-:W-:Y:S07]  /*9ec0*/  MOV R5, UR21 ;  /* 0x0000001500057c02 */ /* 0x000fee0008000f00 */
.L_x_163:
[----:B--2---:R2:W3:Y:S02]  /*9ed0*/  SYNCS.PHASECHK.TRANS64.TRYWAIT P0, [R5+URZ+0x48], R4 ;  /* 0x00004804050075a7 */ /* 0x0044e400080011ff */
[----:B---3--:R-:W-:Y:S05]  /*9ee0*/  @!P0 NANOSLEEP.SYNCS 0x989680 ;  /* 0x009896800000895d */ /* 0x008fea0003900000 */
[----:B------:R-:W3:Y:S02]  /*9ef0*/  @!P0 SYNCS.PHASECHK.TRANS64 P0, [R5+URZ+0x48], R4 ;  /* 0x00004804050085a7 */ /* 0x000ee400080010ff */
[----:B---3--:R-:W-:Y:S05]  /*9f00*/  @!P0 BRA `(.L_x_163) ;  /* 0xfffffffc00f08947 */ /* 0x008fea000383ffff */
[----:B------:R-:W-:Y:S05]  /*9f10*/  BRA `(.L_x_164) ;  /* 0xffffffac002c7947 */ /* 0x000fea000383ffff */
.L_x_81:
[----:B--2---:R-:W-:Y:S07]  /*9f20*/  MOV R5, UR21 ;  /* 0x0000001500057c02 */ /* 0x004fee0008000f00 */
.L_x_165:
[----:B--2---:R2:W3:Y:S02]  /*9f30*/  SYNCS.PHASECHK.TRANS64.TRYWAIT P0, [R5+URZ+0x50], R4 ;  /* 0x00005004050075a7 */ /* 0x0044e400080011ff */
[----:B---3--:R-:W-:Y:S05]  /*9f40*/  @!P0 NANOSLEEP.SYNCS 0x989680 ;  /* 0x009896800000895d */ /* 0x008fea0003900000 */
[----:B------:R-:W3:Y:S02]  /*9f50*/  @!P0 SYNCS.PHASECHK.TRANS64 P0, [R5+URZ+0x50], R4 ;  /* 0x00005004050085a7 */ /* 0x000ee400080010ff */
[----:B---3--:R-:W-:Y:S05]  /*9f60*/  @!P0 BRA `(.L_x_165) ;  /* 0xfffffffc00f08947 */ /* 0x008fea000383ffff */
[----:B------:R-:W-:Y:S05]  /*9f70*/  BRA `(.L_x_166) ;  /* 0xffffffac00747947 */ /* 0x000fea000383ffff */
.L_x_82:
[----:B--2---:R-:W-:Y:S07]  /*9f80*/  MOV R5, UR21 ;  /* 0x0000001500057c02 */ /* 0x004fee0008000f00 */
.L_x_167:
[----:B--2---:R2:W3:Y:S02]  /*9f90*/  SYNCS.PHASECHK.TRANS64.TRYWAIT P0, [R5+URZ+0x58], R4 ;  /* 0x00005804050075a7 */ /* 0x0044e400080011ff */
[----:B---3--:R-:W-:Y:S05]  /*9fa0*/  @!P0 NANOSLEEP.SYNCS 0x989680 ;  /* 0x009896800000895d */ /* 0x008fea0003900000 */
[----:B------:R-:W3:Y:S02]  /*9fb0*/  @!P0 SYNCS.PHASECHK.TRANS64 P0, [R5+URZ+0x58], R4 ;  /* 0x00005804050085a7 */ /* 0x000ee400080010ff */
[----:B---3--:R-:W-:Y:S05]  /*9fc0*/  @!P0 BRA `(.L_x_167) ;  /* 0xfffffffc00f08947 */ /* 0x008fea000383ffff */
[----:B------:R-:W-:Y:S05]  /*9fd0*/  BRA `(.L_x_168) ;  /* 0xffffffac00c07947 */ /* 0x000fea000383ffff */
.L_x_84:
[----:B------:R-:W-:-:S07]  /*9fe0*/  MOV R0, UR21 ;  /* 0x0000001500007c02 */ /* 0x000fce0008000f00 */
.L_x_169:
[----:B--2---:R2:W3:Y:S02]  /*9ff0*/  SYNCS.PHASECHK.TRANS64.TRYWAIT P0, [R0+URZ+0x40], R3 ;  /* 0x00004003000075a7 */ /* 0x0044e400080011ff */
[----:B---3--:R-:W-:Y:S05]  /*a000*/  @!P0 NANOSLEEP.SYNCS 0x989680 ;  /* 0x009896800000895d */ /* 0x008fea0003900000 */
[----:B------:R-:W3:Y:S02]  /*a010*/  @!P0 SYNCS.PHASECHK.TRANS64 P0, [R0+URZ+0x40], R3 ;  /* 0x00004003000085a7 */ /* 0x000ee400080010ff */
[----:B---3--:R-:W-:Y:S05]  /*a020*/  @!P0 BRA `(.L_x_169) ;  /* 0xfffffffc00f08947 */ /* 0x008fea000383ffff */
[----:B------:R-:W-:Y:S05]  /*a030*/  BRA `(.L_x_170) ;  /* 0xffffffb000347947 */ /* 0x000fea000383ffff */
.L_x_85:
[----:B--2---:R-:W-:-:S07]  /*a040*/  MOV R0, UR21 ;  /* 0x0000001500007c02 */ /* 0x004fce0008000f00 */
.L_x_171:
[----:B--2---:R2:W3:Y:S02]  /*a050*/  SYNCS.PHASECHK.TRANS64.TRYWAIT P0, [R0+URZ+0x48], R3 ;  /* 0x00004803000075a7 */ /* 0x0044e400080011ff */
[----:B---3--:R-:W-:Y:S05]  /*a060*/  @!P0 NANOSLEEP.SYNCS 0x989680 ;  /* 0x009896800000895d */ /* 0x008fea0003900000 */
[----:B------:R-:W3:Y:S02]  /*a070*/  @!P0 SYNCS.PHASECHK.TRANS64 P0, [R0+URZ+0x48], R3 ;  /* 0x00004803000085a7 */ /* 0x000ee400080010ff */
[----:B---3--:R-:W-:Y:S05]  /*a080*/  @!P0 BRA `(.L_x_171) ;  /* 0xfffffffc00f08947 */ /* 0x008fea000383ffff */
[----:B------:R-:W-:Y:S05]  /*a090*/  BRA `(.L_x_172) ;  /* 0xffffffb000247947 */ /* 0x000fea000383ffff */
.L_x_86:
[----:B--2---:R-:W-:-:S07]  /*a0a0*/  MOV R0, UR21 ;  /* 0x0000001500007c02 */ /* 0x004fce0008000f00 */
.L_x_173:
[----:B--2---:R2:W3:Y:S02]  /*a0b0*/  SYNCS.PHASECHK.TRANS64.TRYWAIT P0, [R0+URZ+0x50], R3 ;  /* 0x00005003000075a7 */ /* 0x0044e400080011ff */
[----:B---3--:R-:W-:Y:S05]  /*a0c0*/  @!P0 NANOSLEEP.SYNCS 0x989680 ;  /* 0x009896800000895d */ /* 0x008fea0003900000 */
[----:B------:R-:W3:Y:S02]  /*a0d0*/  @!P0 SYNCS.PHASECHK.TRANS64 P0, [R0+URZ+0x50], R3 ;  /* 0x00005003000085a7 */ /* 0x000ee400080010ff */
[----:B---3--:R-:W-:Y:S05]  /*a0e0*/  @!P0 BRA `(.L_x_173) ;  /* 0xfffffffc00f08947 */ /* 0x008fea000383ffff */
[----:B------:R-:W-:Y:S05]  /*a0f0*/  BRA `(.L_x_174) ;  /* 0xffffffb000147947 */ /* 0x000fea000383ffff */
.L_x_88:
[----:B-1----:R1:W2:Y:S02]  /*a100*/  SYNCS.PHASECHK.TRANS64.TRYWAIT P0, [R3+URZ+0x70], R0 ;  /* 0x00007000030075a7 */ /* 0x0022a400080011ff */
[----:B--2---:R-:W-:Y:S05]  /*a110*/  @!P0 NANOSLEEP.SYNCS 0x989680 ;  /* 0x009896800000895d */ /* 0x004fea0003900000 */
[----:B------:R-:W2:Y:S02]  /*a120*/  @!P0 SYNCS.PHASECHK.TRANS64 P0, [R3+URZ+0x70], R0 ;  /* 0x00007000030085a7 */ /* 0x000ea400080010ff */
[----:B--2---:R-:W-:Y:S05]  /*a130*/  @!P0 BRA `(.L_x_88) ;  /* 0xfffffffc00f08947 */ /* 0x004fea000383ffff */
[----:B------:R-:W-:Y:S05]  /*a140*/  BRA `(.L_x_175) ;  /* 0xffffffb000e47947 */ /* 0x000fea000383ffff */
.L_x_99:
[----:B-1----:R-:W-:Y:S04]  /*a150*/  MOV R0, UR44 ;  /* 0x0000002c00007c02 */ /* 0x002fe80008000f00 */
[----:B------:R1:W2:Y:S03]  /*a160*/  SYNCS.PHASECHK.TRANS64.TRYWAIT P1, [R0+URZ+0x20], R3 ;  /* 0x00002003000075a7 */ /* 0x0002a600080211ff */
[----:B--2---:R-:W-:Y:S05]  /*a170*/  @!P1 NANOSLEEP.SYNCS 0x989680 ;  /* 0x009896800000995d */ /* 0x004fea0003900000 */
[----:B------:R-:W2:Y:S02]  /*a180*/  @!P1 SYNCS.PHASECHK.TRANS64 P1, [R0+URZ+0x20], R3 ;  /* 0x00002003000095a7 */ /* 0x000ea400080210ff */
[----:B--2---:R-:W-:Y:S05]  /*a190*/  @!P1 BRA `(.L_x_99) ;  /* 0xfffffffc00ec9947 */ /* 0x004fea000383ffff */
[----:B------:R-:W-:Y:S05]  /*a1a0*/  BRA `(.L_x_98) ;  /* 0xffffffc000847947 */ /* 0x000fea000383ffff */
.L_x_101:
[----:B-1----:R1:W4:Y:S02]  /*a1b0*/  SYNCS.PHASECHK.TRANS64.TRYWAIT P0, [R99+URZ+0x90], R2 ;  /* 0x00009002630075a7 */ /* 0x00232400080011ff */
[----:B----4-:R-:W-:Y:S05]  /*a1c0*/  @!P0 NANOSLEEP.SYNCS 0x989680 ;  /* 0x009896800000895d */ /* 0x010fea0003900000 */
[----:B------:R-:W4:Y:S02]  /*a1d0*/  @!P0 SYNCS.PHASECHK.TRANS64 P0, [R99+URZ+0x90], R2 ;  /* 0x00009002630085a7 */ /* 0x000f2400080010ff */
[----:B----4-:R-:W-:Y:S05]  /*a1e0*/  @!P0 BRA `(.L_x_101) ;  /* 0xfffffffc00f08947 */ /* 0x010fea000383ffff */
[----:B------:R-:W-:Y:S05]  /*a1f0*/  BRA `(.L_x_100) ;  /* 0xffffffc000b07947 */ /* 0x000fea000383ffff */
.L_x_110:
[----:B--2---:R2:W3:Y:S02]  /*a200*/  SYNCS.PHASECHK.TRANS64.TRYWAIT P0, [R3+URZ+0x20], R0 ;  /* 0x00002000030075a7 */ /* 0x0044e400080011ff */
[----:B---3--:R-:W-:Y:S05]  /*a210*/  @!P0 NANOSLEEP.SYNCS 0x989680 ;  /* 0x009896800000895d */ /* 0x008fea0003900000 */
[----:B------:R-:W3:Y:S02]  /*a220*/  @!P0 SYNCS.PHASECHK.TRANS64 P0, [R3+URZ+0x20], R0 ;  /* 0x00002000030085a7 */ /* 0x000ee400080010ff */
[----:B---3--:R-:W-:Y:S05]  /*a230*/  @!P0 BRA `(.L_x_110) ;  /* 0xfffffffc00f08947 */ /* 0x008fea000383ffff */
[----:B------:R-:W-:Y:S05]  /*a240*/  BRA `(.L_x_109) ;  /* 0xffffffcc00947947 */ /* 0x000fea000383ffff */
.L_x_118:
[----:B--2---:R2:W3:Y:S02]  /*a250*/  SYNCS.PHASECHK.TRANS64.TRYWAIT P0, [R102+URZ+0x20], R5 ;  /* 0x00002005660075a7 */ /* 0x0044e400080011ff */
[----:B---3--:R-:W-:Y:S05]  /*a260*/  @!P0 NANOSLEEP.SYNCS 0x989680 ;  /* 0x009896800000895d */ /* 0x008fea0003900000 */
[----:B------:R-:W3:Y:S02]  /*a270*/  @!P0 SYNCS.PHASECHK.TRANS64 P0, [R102+URZ+0x20], R5 ;  /* 0x00002005660085a7 */ /* 0x000ee400080010ff */
[----:B---3--:R-:W-:Y:S05]  /*a280*/  @!P0 BRA `(.L_x_118) ;  /* 0xfffffffc00f08947 */ /* 0x008fea000383ffff */
[----:B------:R-:W-:Y:S05]  /*a290*/  BRA `(.L_x_117) ;  /* 0xffffffd8009c7947 */ /* 0x000fea000383ffff */
.L_x_126:
[----:B--2---:R2:W3:Y:S02]  /*a2a0*/  SYNCS.PHASECHK.TRANS64.TRYWAIT P0, [R103+URZ+0x20], R0 ;  /* 0x00002000670075a7 */ /* 0x0044e400080011ff */
[----:B---3--:R-:W-:Y:S05]  /*a2b0*/  @!P0 NANOSLEEP.SYNCS 0x989680 ;  /* 0x009896800000895d */ /* 0x008fea0003900000 */
[----:B------:R-:W3:Y:S02]  /*a2c0*/  @!P0 SYNCS.PHASECHK.TRANS64 P0, [R103+URZ+0x20], R0 ;  /* 0x00002000670085a7 */ /* 0x000ee400080010ff */
[----:B---3--:R-:W-:Y:S05]  /*a2d0*/  @!P0 BRA `(.L_x_126) ;  /* 0xfffffffc00f08947 */ /* 0x008fea000383ffff */
[----:B------:R-:W-:Y:S05]  /*a2e0*/  BRA `(.L_x_125) ;  /* 0xffffffe400a47947 */ /* 0x000fea000383ffff */
        .weak           $__internal_0_$__cuda_sm10x_tcgen05_guardrail_trap_col_being_dealloced_not_returned_by_alloc
        .type           $__internal_0_$__cuda_sm10x_tcgen05_guardrail_trap_col_being_dealloced_not_returned_by_alloc,@function
        .size           $__internal_0_$__cuda_sm10x_tcgen05_guardrail_trap_col_being_dealloced_not_returned_by_alloc,($__internal_1_$__cuda_sm10x_tcgen05_guardrail_trap_phase_invalid_during_alloc - $__internal_0_$__cuda_sm10x_tcgen05_guardrail_trap_col_being_dealloced_not_returned_by_alloc)
$__internal_0_$__cuda_sm10x_tcgen05_guardrail_trap_col_being_dealloced_not_returned_by_alloc:
[----:B------:R-:W-:Y:S05]  /*a2f0*/  BPT.TRAP 0x1 ;  /* 0x000000040000795c */ /* 0x000fea0000300000 */
[----:B------:R-:W-:-:S04]  /*a300*/  HFMA2 R3, -RZ, RZ, 0, 0 ;  /* 0x00000000ff037431 */ /* 0x000fc800000001ff */
[----:B------:R-:W-:Y:S05]  /*a310*/  RET.REL.NODEC R2 `(_ZN7cutlass13device_kernelINS_4gemm6kernel13GemmUniversalIN4cute5tupleIJiiiiEEENS1_10collective13CollectiveMmaINS1_35MainloopSm100TmaUmmaWarpSpecializedILi2ELi2ELi4ENS5_IJNS4_1CILi2EEENSA_ILi1EEESC_EEEEENS5_IJNSA_ILi64EEENSA_ILi256EEENSA_ILi128EEEEEENS_6half_tENS5_IJlSC_lEEESJ_SK_NS4_8TiledMMAINS4_8MMA_AtomIJNS4_20SM100_MMA_F16BF16_SSISJ_SJ_fLi64ELi256ELNS4_4UMMA5MajorE0ELSP_0ELNSO_7ScaleInE0ELSQ_0EEEEEENS4_6LayoutINS5_IJSC_SC_SC_EEENS5_IJNSA_ILi0EEESV_SV_EEEEENS5_IJNS4_10UnderscoreESY_SY_EEEEENS4_13SM90_TMA_LOADENS4_14ComposedLayoutINS4_7SwizzleILi3ELi4ELi3EEENS4_18smem_ptr_flag_bitsILi16EEENST_INS5_IJNSA_ILi8EEESF_EEENS5_IJSF_SC_EEEEEEEvNS4_8identityENS4_23SM90_TMA_LOAD_MULTICASTES1B_vS1C_EENS_8epilogue10collective18CollectiveEpilogueINS1F_23Sm100TmaWarpSpecializedILi4ELi2ELi32ELb1ELb0EEEJSI_NS5_IJNST_ISF_SC_EES1K_EEESJ_SK_SJ_SK_NS1F_6fusion15FusionCallbacksIS1J_NS1M_17LinearCombinationISJ_fSJ_fLNS_15FloatRoundStyleE2EEESI_S1L_JEEENS4_5SM1004TMEM4LOAD26SM100_TMEM_LOAD_16dp256b8xES11_S1B_NS4_17SM75_U32x4_LDSM_NENS4_14SM90_TMA_STOREES1B_NS4_17SM90_U32x4_STSM_NENS4_39AutoVectorizingCopyWithAssumedAlignmentILi128EEEEEEvvEEEEvNT_6ParamsE) ;  /* 0xffffff5c02387950 */ /* 0x000fea0003c3ffff */
        .weak           $__internal_1_$__cuda_sm10x_tcgen05_guardrail_trap_phase_invalid_during_alloc
        .type           $__internal_1_$__cuda_sm10x_tcgen05_guardrail_trap_phase_invalid_during_alloc,@function
        .size           $__internal_1_$__cuda_sm10x_tcgen05_guardrail_trap_phase_invalid_during_alloc,($__internal_2_$__cuda_sm10x_tcgen05_guardrail_trap_unallocated_columns_being_dealloced - $__internal_1_$__cuda_sm10x_tcgen05_guardrail_trap_phase_invalid_during_alloc)
$__internal_1_$__cuda_sm10x_tcgen05_guardrail_trap_phase_invalid_during_alloc:
[----:B------:R-:W-:Y:S05]  /*a320*/  BPT.TRAP 0x1 ;  /* 0x000000040000795c */ /* 0x000fea0000300000 */
[----:B------:R-:W-:-:S04]  /*a330*/  MOV R5, 0x0 ;  /* 0x0000000000057802 */ /* 0x000fc80000000f00 */
[----:B------:R-:W-:Y:S05]  /*a340*/  RET.REL.NODEC R4 `(_ZN7cutlass13device_kernelINS_4gemm6kernel13GemmUniversalIN4cute5tupleIJiiiiEEENS1_10collective13CollectiveMmaINS1_35MainloopSm100TmaUmmaWarpSpecializedILi2ELi2ELi4ENS5_IJNS4_1CILi2EEENSA_ILi1EEESC_EEEEENS5_IJNSA_ILi64EEENSA_ILi256EEENSA_ILi128EEEEEENS_6half_tENS5_IJlSC_lEEESJ_SK_NS4_8TiledMMAINS4_8MMA_AtomIJNS4_20SM100_MMA_F16BF16_SSISJ_SJ_fLi64ELi256ELNS4_4UMMA5MajorE0ELSP_0ELNSO_7ScaleInE0ELSQ_0EEEEEENS4_6LayoutINS5_IJSC_SC_SC_EEENS5_IJNSA_ILi0EEESV_SV_EEEEENS5_IJNS4_10UnderscoreESY_SY_EEEEENS4_13SM90_TMA_LOADENS4_14ComposedLayoutINS4_7SwizzleILi3ELi4ELi3EEENS4_18smem_ptr_flag_bitsILi16EEENST_INS5_IJNSA_ILi8EEESF_EEENS5_IJSF_SC_EEEEEEEvNS4_8identityENS4_23SM90_TMA_LOAD_MULTICASTES1B_vS1C_EENS_8epilogue10collective18CollectiveEpilogueINS1F_23Sm100TmaWarpSpecializedILi4ELi2ELi32ELb1ELb0EEEJSI_NS5_IJNST_ISF_SC_EES1K_EEESJ_SK_SJ_SK_NS1F_6fusion15FusionCallbacksIS1J_NS1M_17LinearCombinationISJ_fSJ_fLNS_15FloatRoundStyleE2EEESI_S1L_JEEENS4_5SM1004TMEM4LOAD26SM100_TMEM_LOAD_16dp256b8xES11_S1B_NS4_17SM75_U32x4_LDSM_NENS4_14SM90_TMA_STOREES1B_NS4_17SM90_U32x4_STSM_NENS4_39AutoVectorizingCopyWithAssumedAlignmentILi128EEEEEEvvEEEEvNT_6ParamsE) ;  /* 0xffffff5c042c7950 */ /* 0x000fea0003c3ffff */
        .weak           $__internal_2_$__cuda_sm10x_tcgen05_guardrail_trap_unallocated_columns_being_dealloced
        .type           $__internal_2_$__cuda_sm10x_tcgen05_guardrail_trap_unallocated_columns_being_dealloced,@function
        .size           $__internal_2_$__cuda_sm10x_tcgen05_guardrail_trap_unallocated_columns_being_dealloced,(.L_x_177 - $__internal_2_$__cuda_sm10x_tcgen05_guardrail_trap_unallocated_columns_being_dealloced)
$__internal_2_$__cuda_sm10x_tcgen05_guardrail_trap_unallocated_columns_being_dealloced:
[----:B------:R-:W-:Y:S05]  /*a350*/  BPT.TRAP 0x1 ;  /* 0x000000040000795c */ /* 0x000fea0000300000 */
[----:B------:R-:W-:-:S04]  /*a360*/  HFMA2 R3, -RZ, RZ, 0, 0 ;  /* 0x00000000ff037431 */ /* 0x000fc800000001ff */
[----:B------:R-:W-:Y:S05]  /*a370*/  RET.REL.NODEC R2 `(_ZN7cutlass13device_kernelINS_4gemm6kernel13GemmUniversalIN4cute5tupleIJiiiiEEENS1_10collective13CollectiveMmaINS1_35MainloopSm100TmaUmmaWarpSpecializedILi2ELi2ELi4ENS5_IJNS4_1CILi2EEENSA_ILi1EEESC_EEEEENS5_IJNSA_ILi64EEENSA_ILi256EEENSA_ILi128EEEEEENS_6half_tENS5_IJlSC_lEEESJ_SK_NS4_8TiledMMAINS4_8MMA_AtomIJNS4_20SM100_MMA_F16BF16_SSISJ_SJ_fLi64ELi256ELNS4_4UMMA5MajorE0ELSP_0ELNSO_7ScaleInE0ELSQ_0EEEEEENS4_6LayoutINS5_IJSC_SC_SC_EEENS5_IJNSA_ILi0EEESV_SV_EEEEENS5_IJNS4_10UnderscoreESY_SY_EEEEENS4_13SM90_TMA_LOADENS4_14ComposedLayoutINS4_7SwizzleILi3ELi4ELi3EEENS4_18smem_ptr_flag_bitsILi16EEENST_INS5_IJNSA_ILi8EEESF_EEENS5_IJSF_SC_EEEEEEEvNS4_8identityENS4_23SM90_TMA_LOAD_MULTICASTES1B_vS1C_EENS_8epilogue10collective18CollectiveEpilogueINS1F_23Sm100TmaWarpSpecializedILi4ELi2ELi32ELb1ELb0EEEJSI_NS5_IJNST_ISF_SC_EES1K_EEESJ_SK_SJ_SK_NS1F_6fusion15FusionCallbacksIS1J_NS1M_17LinearCombinationISJ_fSJ_fLNS_15FloatRoundStyleE2EEESI_S1L_JEEENS4_5SM1004TMEM4LOAD26SM100_TMEM_LOAD_16dp256b8xES11_S1B_NS4_17SM75_U32x4_LDSM_NENS4_14SM90_TMA_STOREES1B_NS4_17SM90_U32x4_STSM_NENS4_39AutoVectorizingCopyWithAssumedAlignmentILi128EEEEEEvvEEEEvNT_6ParamsE) ;  /* 0xffffff5c02207950 */ /* 0x000fea0003c3ffff */
.L_x_176:
[----:B------:R-:W-:-:S00]  /*a380*/  BRA `(.L_x_176) ;  /* 0xfffffffc00fc7947 */ /* 0x000fc0000383ffff */
[----:B------:R-:W-:-:S00]  /*a390*/  NOP ;  /* 0x0000000000007918 */ /* 0x000fc00000000000 */
        /* <DEDUP_REMOVED lines=14> */
.L_x_177:


//--------------------- .nv.global.init           --------------------------
	.section	.nv.global.init,"aw",@progbits
.nv.global.init:
	.type		$str$27,@object
	.size		$str$27,($str$28 - $str$27)
$str$27:
        /*0000*/ 	.byte	0x28, 0x61, 0x64, 0x64, 0x72, 0x65, 0x73, 0x73, 0x20, 0x26, 0x20, 0x6d, 0x61, 0x73, 0x6b, 0x29
        /*0010*/ 	.byte	0x20, 0x3d, 0x3d, 0x20, 0x30, 0x00
	.type		$str$28,@object
	.size		$str$28,($str$26 - $str$28)
$str$28:
        /*0016*/ 	.byte	0x2f, 0x74, 0x6d, 0x70, 0x2f, 0x63, 0x75, 0x74, 0x6c, 0x61, 0x73, 0x73, 0x5f, 0x73, 0x77, 0x65
        /*0026*/ 	.byte	0x65, 0x70, 0x5f, 0x73, 0x72, 0x63, 0x2f, 0x69, 0x6e, 0x63, 0x6c, 0x75, 0x64, 0x65, 0x2f, 0x63
        /*0036*/ 	.byte	0x75, 0x74, 0x65, 0x2f, 0x70, 0x6f, 0x69, 0x6e, 0x74, 0x65, 0x72, 0x5f, 0x66, 0x6c, 0x61, 0x67
        /*0046*/ 	.byte	0x67, 0x65, 0x64, 0x2e, 0x68, 0x70, 0x70, 0x00
	.type		$str$26,@object
	.size		$str$26,($str$25 - $str$26)
$str$26:
        /*004e*/ 	.byte	0x2f, 0x74, 0x6d, 0x70, 0x2f, 0x63, 0x75, 0x74, 0x6c, 0x61, 0x73, 0x73, 0x5f, 0x73, 0x77, 0x65
        /*005e*/ 	.byte	0x65, 0x70, 0x5f, 0x73, 0x72, 0x63, 0x2f, 0x69, 0x6e, 0x63, 0x6c, 0x75, 0x64, 0x65, 0x2f, 0x63
        /*006e*/ 	.byte	0x75, 0x74, 0x65, 0x2f, 0x61, 0x74, 0x6f, 0x6d, 0x2f, 0x63, 0x6f, 0x70, 0x79, 0x5f, 0x74, 0x72
        /*007e*/ 	.byte	0x61, 0x69, 0x74, 0x73, 0x5f, 0x73, 0x6d, 0x31, 0x30, 0x30, 0x2e, 0x68, 0x70, 0x70, 0x00
	.type		$str$25,@object
	.size		$str$25,(__unnamed_1 - $str$25)
$str$25:
        /*008d*/ 	.byte	0x28, 0x28, 0x75, 0x69, 0x6e, 0x74, 0x33, 0x32, 0x5f, 0x74, 0x28, 0x74, 0x68, 0x72, 0x65, 0x61
        /*009d*/ 	.byte	0x64, 0x49, 0x64, 0x78, 0x2e, 0x78, 0x29, 0x20, 0x2f, 0x20, 0x33, 0x32, 0x29, 0x20, 0x25, 0x20
        /*00ad*/ 	.byte	0x34, 0x29, 0x20, 0x3d, 0x3d, 0x20, 0x28, 0x28, 0x28, 0x74, 0x6d, 0x65, 0x6d, 0x5f, 0x61, 0x64
        /*00bd*/ 	.byte	0x64, 0x72, 0x20, 0x3e, 0x3e, 0x20, 0x31, 0x36, 0x29, 0x20, 0x2f, 0x20, 0x33, 0x32, 0x29, 0x20
        /*00cd*/ 	.byte	0x25, 0x20, 0x34, 0x29, 0x00
	.type		__unnamed_1,@object
	.size		__unnamed_1,(__unnamed_2 - __unnamed_1)
__unnamed_1:
        /*00d2*/ 	.byte	0x61, 0x75, 0x74, 0x6f, 0x20, 0x63, 0x75, 0x74, 0x65, 0x3a, 0x3a, 0x61, 0x73, 0x5f, 0x70, 0x6f
        /* <DEDUP_REMOVED lines=24> */
        /*0262*/ 	.byte	0x3e, 0x3e, 0x3e, 0x5d, 0x00
	.type		__unnamed_2,@object
	.size		__unnamed_2,(.L_2 - __unnamed_2)
__unnamed_2:
        /* <DEDUP_REMOVED lines=46> */
        /*0547*/ 	.byte	0x75, 0x74, 0x65, 0x3a, 0x3a, 0x43, 0x3c, 0x30, 0x3e, 0x3e, 0x3e, 0x3e, 0x5d, 0x00
.L_2:


//--------------------- .nv.shared._ZN7cutlass13device_kernelINS_4gemm6kernel13GemmUniversalIN4cute5tupleIJiiiiEEENS1_10collective13CollectiveMmaINS1_35MainloopSm100TmaUmmaWarpSpecializedILi2ELi2ELi4ENS5_IJNS4_1CILi2EEENSA_ILi1EEESC_EEEEENS5_IJNSA_ILi64EEENSA_ILi256EEENSA_ILi128EEEEEENS_6half_tENS5_IJlSC_lEEESJ_SK_NS4_8TiledMMAINS4_8MMA_AtomIJNS4_20SM100_MMA_F16BF16_SSISJ_SJ_fLi64ELi256ELNS4_4UMMA5MajorE0ELSP_0ELNSO_7ScaleInE0ELSQ_0EEEEEENS4_6LayoutINS5_IJSC_SC_SC_EEENS5_IJNSA_ILi0EEESV_SV_EEEEENS5_IJNS4_10UnderscoreESY_SY_EEEEENS4_13SM90_TMA_LOADENS4_14ComposedLayoutINS4_7SwizzleILi3ELi4ELi3EEENS4_18smem_ptr_flag_bitsILi16EEENST_INS5_IJNSA_ILi8EEESF_EEENS5_IJSF_SC_EEEEEEEvNS4_8identityENS4_23SM90_TMA_LOAD_MULTICASTES1B_vS1C_EENS_8epilogue10collective18CollectiveEpilogueINS1F_23Sm100TmaWarpSpecializedILi4ELi2ELi32ELb1ELb0EEEJSI_NS5_IJNST_ISF_SC_EES1K_EEESJ_SK_SJ_SK_NS1F_6fusion15FusionCallbacksIS1J_NS1M_17LinearCombinationISJ_fSJ_fLNS_15FloatRoundStyleE2EEESI_S1L_JEEENS4_5SM1004TMEM4LOAD26SM100_TMEM_LOAD_16dp256b8xES11_S1B_NS4_17SM75_U32x4_LDSM_NENS4_14SM90_TMA_STOREES1B_NS4_17SM90_U32x4_STSM_NENS4_39AutoVectorizingCopyWithAssumedAlignmentILi128EEEEEEvvEEEEvNT_6ParamsE --------------------------
	.section	.nv.shared._ZN7cutlass13device_kernelINS_4gemm6kernel13GemmUniversalIN4cute5tupleIJiiiiEEENS1_10collective13CollectiveMmaINS1_35MainloopSm100TmaUmmaWarpSpecializedILi2ELi2ELi4ENS5_IJNS4_1CILi2EEENSA_ILi1EEESC_EEEEENS5_IJNSA_ILi64EEENSA_ILi256EEENSA_ILi128EEEEEENS_6half_tENS5_IJlSC_lEEESJ_SK_NS4_8TiledMMAINS4_8MMA_AtomIJNS4_20SM100_MMA_F16BF16_SSISJ_SJ_fLi64ELi256ELNS4_4UMMA5MajorE0ELSP_0ELNSO_7ScaleInE0ELSQ_0EEEEEENS4_6LayoutINS5_IJSC_SC_SC_EEENS5_IJNSA_ILi0EEESV_SV_EEEEENS5_IJNS4_10UnderscoreESY_SY_EEEEENS4_13SM90_TMA_LOADENS4_14ComposedLayoutINS4_7SwizzleILi3ELi4ELi3EEENS4_18smem_ptr_flag_bitsILi16EEENST_INS5_IJNSA_ILi8EEESF_EEENS5_IJSF_SC_EEEEEEEvNS4_8identityENS4_23SM90_TMA_LOAD_MULTICASTES1B_vS1C_EENS_8epilogue10collective18CollectiveEpilogueINS1F_23Sm100TmaWarpSpecializedILi4ELi2ELi32ELb1ELb0EEEJSI_NS5_IJNST_ISF_SC_EES1K_EEESJ_SK_SJ_SK_NS1F_6fusion15FusionCallbacksIS1J_NS1M_17LinearCombinationISJ_fSJ_fLNS_15FloatRoundStyleE2EEESI_S1L_JEEENS4_5SM1004TMEM4LOAD26SM100_TMEM_LOAD_16dp256b8xES11_S1B_NS4_17SM75_U32x4_LDSM_NENS4_14SM90_TMA_STOREES1B_NS4_17SM90_U32x4_STSM_NENS4_39AutoVectorizingCopyWithAssumedAlignmentILi128EEEEEEvvEEEEvNT_6ParamsE,"aw",@nobits
	.sectionflags	@""
	.align	16
	.zero		1024


//--------------------- .nv.shared.reserved.0     --------------------------
	.section	.nv.shared.reserved.0,"aw",@nobits
	.weak		__nv_reservedSMEM_offset_0_alias
	.size		__nv_reservedSMEM_offset_0_alias, 0, 64
	.other		__nv_reservedSMEM_offset_0_alias,@"STO_CUDA_RESERVED_SHARED STV_DEFAULT"
__nv_reservedSMEM_offset_0_alias:
	.zero		0
.nv.shared.reserved.0:
	.zero		64
	.weak		__nv_reservedSMEM_tcgen05_partition
	.type		__nv_reservedSMEM_tcgen05_partition,@object
	.size		__nv_reservedSMEM_tcgen05_partition,(.L_0 - __nv_reservedSMEM_tcgen05_partition)
__nv_reservedSMEM_tcgen05_partition:
	.zero		32
.L_0:


//--------------------- .nv.global                --------------------------
	.section	.nv.global,"aw",@nobits
.nv.global:
	.type		_ZN39_INTERNAL_9773e2a1_4_k_cu_f2067081_73174cute1_E,@object
	.size		_ZN39_INTERNAL_9773e2a1_4_k_cu_f2067081_73174cute1_E,(_ZN39_INTERNAL_9773e2a1_4_k_cu_f2067081_73174cuda3std3__45__cpo6cbeginE - _ZN39_INTERNAL_9773e2a1_4_k_cu_f2067081_73174cute1_E)
_ZN39_INTERNAL_9773e2a1_4_k_cu_f2067081_73174cute1_E:
	.zero		1
	.type		_ZN39_INTERNAL_9773e2a1_4_k_cu_f2067081_73174cuda3std3__45__cpo6cbeginE,@object
	.size		_ZN39_INTERNAL_9773e2a1_4_k_cu_f2067081_73174cuda3std3__45__cpo6cbeginE,(_ZN39_INTERNAL_9773e2a1_4_k_cu_f2067081_73174cuda3std3__48in_placeE - _ZN39_INTERNAL_9773e2a1_4_k_cu_f2067081_73174cuda3std3__45__cpo6cbeginE)
_ZN39_INTERNAL_9773e2a1_4_k_cu_f2067081_73174cuda3std3__45__cpo6cbeginE:
	.zero		1
	.type		_ZN39_INTERNAL_9773e2a1_4_k_cu_f2067081_73174cuda3std3__48in_placeE,@object
	.size		_ZN39_INTERNAL_9773e2a1_4_k_cu_f2067081_73174cuda3std3__48in_placeE,(_ZN39_INTERNAL_9773e2a1_4_k_cu_f2067081_73174cuda3std6ranges3__45__cpo9iter_moveE - _ZN39_INTERNAL_9773e2a1_4_k_cu_f2067081_73174cuda3std3__48in_placeE)
_ZN39_INTERNAL_9773e2a1_4_k_cu_f2067081_73174cuda3std3__48in_placeE:
	.zero		1
	.type		_ZN39_INTERNAL_9773e2a1_4_k_cu_f2067081_73174cuda3std6ranges3__45__cpo9iter_moveE,@object
	.size		_ZN39_INTERNAL_9773e2a1_4_k_cu_f2067081_73174cuda3std6ranges3__45__cpo9iter_moveE,(_ZN39_INTERNAL_9773e2a1_4_k_cu_f2067081_73174cuda3std3__45__cpo5beginE - _ZN39_INTERNAL_9773e2a1_4_k_cu_f2067081_73174cuda3std6ranges3__45__cpo9iter_moveE)
_ZN39_INTERNAL_9773e2a1_4_k_cu_f2067081_73174cuda3std6ranges3__45__cpo9iter_moveE:
	.zero		1
	.type		_ZN39_INTERNAL_9773e2a1_4_k_cu_f2067081_73174cuda3std3__45__cpo5beginE,@object
	.size		_ZN39_INTERNAL_9773e2a1_4_k_cu_f2067081_73174cuda3std3__45__cpo5beginE,(_ZN39_INTERNAL_9773e2a1_4_k_cu_f2067081_73174cuda3std3__441_GLOBAL__N__9773e2a1_4_k_cu_f2067081_73176ignoreE - _ZN39_INTERNAL_9773e2a1_4_k_cu_f2067081_73174cuda3std3__45__cpo5beginE)
_ZN39_INTERNAL_9773e2a1_4_k_cu_f2067081_73174cuda3std3__45__cpo5beginE:
	.zero		1
	.type		_ZN39_INTERNAL_9773e2a1_4_k_cu_f2067081_73174cuda3std3__441_GLOBAL__N__9773e2a1_4_k_cu_f2067081_73176ignoreE,@object
	.size		_ZN39_INTERNAL_9773e2a1_4_k_cu_f2067081_73174cuda3std3__441_GLOBAL__N__9773e2a1_4_k_cu_f2067081_73176ignoreE,(_ZN39_INTERNAL_9773e2a1_4_k_cu_f2067081_73174cute7productE - _ZN39_INTERNAL_9773e2a1_4_k_cu_f2067081_73174cuda3std3__441_GLOBAL__N__9773e2a1_4_k_cu_f2067081_73176ignoreE)
_ZN39_INTERNAL_9773e2a1_4_k_cu_f2067081_73174cuda3std3__441_GLOBAL__N__9773e2a1_4_k_cu_f2067081_73176ignoreE:
	.zero		1
	.type		_ZN39_INTERNAL_9773e2a1_4_k_cu_f2067081_73174cute7productE,@object
	.size		_ZN39_INTERNAL_9773e2a1_4_k_cu_f2067081_73174cute7productE,(_ZN39_INTERNAL_9773e2a1_4_k_cu_f2067081_73174cuda3std3__45__cpo3endE - _ZN39_INTERNAL_9773e2a1_4_k_cu_f2067081_73174cute7productE)
_ZN39_INTERNAL_9773e2a1_4_k_cu_f2067081_73174cute7productE:
	.zero		1
	.type		_ZN39_INTERNAL_9773e2a1_4_k_cu_f2067081_73174cuda3std3__45__cpo3endE,@object
	.size		_ZN39_INTERNAL_9773e2a1_4_k_cu_f2067081_73174cuda3std3__45__cpo3endE,(_ZN39_INTERNAL_9773e2a1_4_k_cu_f2067081_73174cuda3std3__419piecewise_constructE - _ZN39_INTERNAL_9773e2a1_4_k_cu_f2067081_73174cuda3std3__45__cpo3endE)
_ZN39_INTERNAL_9773e2a1_4_k_cu_f2067081_73174cuda3std3__45__cpo3endE:
	.zero		1
	.type		_ZN39_INTERNAL_9773e2a1_4_k_cu_f2067081_73174cuda3std3__419piecewise_constructE,@object
	.size		_ZN39_INTERNAL_9773e2a1_4_k_cu_f2067081_73174cuda3std3__419piecewise_constructE,(_ZN39_INTERNAL_9773e2a1_4_k_cu_f2067081_73174cuda3std3__45__cpo4cendE - _ZN39_INTERNAL_9773e2a1_4_k_cu_f2067081_73174cuda3std3__419piecewise_constructE)
_ZN39_INTERNAL_9773e2a1_4_k_cu_f2067081_73174cuda3std3__419piecewise_constructE:
	.zero		1
	.type		_ZN39_INTERNAL_9773e2a1_4_k_cu_f2067081_73174cuda3std3__45__cpo4cendE,@object
	.size		_ZN39_INTERNAL_9773e2a1_4_k_cu_f2067081_73174cuda3std3__45__cpo4cendE,(_ZN39_INTERNAL_9773e2a1_4_k_cu_f2067081_73174cuda3std6ranges3__45__cpo4swapE - _ZN39_INTERNAL_9773e2a1_4_k_cu_f2067081_73174cuda3std3__45__cpo4cendE)
_ZN39_INTERNAL_9773e2a1_4_k_cu_f2067081_73174cuda3std3__45__cpo4cendE:
	.zero		1
	.type		_ZN39_INTERNAL_9773e2a1_4_k_cu_f2067081_73174cuda3std6ranges3__45__cpo4swapE,@object
	.size		_ZN39_INTERNAL_9773e2a1_4_k_cu_f2067081_73174cuda3std6ranges3__45__cpo4swapE,(.L_10 - _ZN39_INTERNAL_9773e2a1_4_k_cu_f2067081_73174cuda3std6ranges3__45__cpo4swapE)
_ZN39_INTERNAL_9773e2a1_4_k_cu_f2067081_73174cuda3std6ranges3__45__cpo4swapE:
	.zero		1
.L_10:


//--------------------- .nv.constant0._ZN7cutlass13device_kernelINS_4gemm6kernel13GemmUniversalIN4cute5tupleIJiiiiEEENS1_10collective13CollectiveMmaINS1_35MainloopSm100TmaUmmaWarpSpecializedILi2ELi2ELi4ENS5_IJNS4_1CILi2EEENSA_ILi1EEESC_EEEEENS5_IJNSA_ILi64EEENSA_ILi256EEENSA_ILi128EEEEEENS_6half_tENS5_IJlSC_lEEESJ_SK_NS4_8TiledMMAINS4_8MMA_AtomIJNS4_20SM100_MMA_F16BF16_SSISJ_SJ_fLi64ELi256ELNS4_4UMMA5MajorE0ELSP_0ELNSO_7ScaleInE0ELSQ_0EEEEEENS4_6LayoutINS5_IJSC_SC_SC_EEENS5_IJNSA_ILi0EEESV_SV_EEEEENS5_IJNS4_10UnderscoreESY_SY_EEEEENS4_13SM90_TMA_LOADENS4_14ComposedLayoutINS4_7SwizzleILi3ELi4ELi3EEENS4_18smem_ptr_flag_bitsILi16EEENST_INS5_IJNSA_ILi8EEESF_EEENS5_IJSF_SC_EEEEEEEvNS4_8identityENS4_23SM90_TMA_LOAD_MULTICASTES1B_vS1C_EENS_8epilogue10collective18CollectiveEpilogueINS1F_23Sm100TmaWarpSpecializedILi4ELi2ELi32ELb1ELb0EEEJSI_NS5_IJNST_ISF_SC_EES1K_EEESJ_SK_SJ_SK_NS1F_6fusion15FusionCallbacksIS1J_NS1M_17LinearCombinationISJ_fSJ_fLNS_15FloatRoundStyleE2EEESI_S1L_JEEENS4_5SM1004TMEM4LOAD26SM100_TMEM_LOAD_16dp256b8xES11_S1B_NS4_17SM75_U32x4_LDSM_NENS4_14SM90_TMA_STOREES1B_NS4_17SM90_U32x4_STSM_NENS4_39AutoVectorizingCopyWithAssumedAlignmentILi128EEEEEEvvEEEEvNT_6ParamsE --------------------------
	.section	.nv.constant0._ZN7cutlass13device_kernelINS_4gemm6kernel13GemmUniversalIN4cute5tupleIJiiiiEEENS1_10collective13CollectiveMmaINS1_35MainloopSm100TmaUmmaWarpSpecializedILi2ELi2ELi4ENS5_IJNS4_1CILi2EEENSA_ILi1EEESC_EEEEENS5_IJNSA_ILi64EEENSA_ILi256EEENSA_ILi128EEEEEENS_6half_tENS5_IJlSC_lEEESJ_SK_NS4_8TiledMMAINS4_8MMA_AtomIJNS4_20SM100_MMA_F16BF16_SSISJ_SJ_fLi64ELi256ELNS4_4UMMA5MajorE0ELSP_0ELNSO_7ScaleInE0ELSQ_0EEEEEENS4_6LayoutINS5_IJSC_SC_SC_EEENS5_IJNSA_ILi0EEESV_SV_EEEEENS5_IJNS4_10UnderscoreESY_SY_EEEEENS4_13SM90_TMA_LOADENS4_14ComposedLayoutINS4_7SwizzleILi3ELi4ELi3EEENS4_18smem_ptr_flag_bitsILi16EEENST_INS5_IJNSA_ILi8EEESF_EEENS5_IJSF_SC_EEEEEEEvNS4_8identityENS4_23SM90_TMA_LOAD_MULTICASTES1B_vS1C_EENS_8epilogue10collective18CollectiveEpilogueINS1F_23Sm100TmaWarpSpecializedILi4ELi2ELi32ELb1ELb0EEEJSI_NS5_IJNST_ISF_SC_EES1K_EEESJ_SK_SJ_SK_NS1F_6fusion15FusionCallbacksIS1J_NS1M_17LinearCombinationISJ_fSJ_fLNS_15FloatRoundStyleE2EEESI_S1L_JEEENS4_5SM1004TMEM4LOAD26SM100_TMEM_LOAD_16dp256b8xES11_S1B_NS4_17SM75_U32x4_LDSM_NENS4_14SM90_TMA_STOREES1B_NS4_17SM90_U32x4_STSM_NENS4_39AutoVectorizingCopyWithAssumedAlignmentILi128EEEEEEvvEEEEvNT_6ParamsE,"a",@progbits
	.sectionflags	@""
	.align	4
.nv.constant0._ZN7cutlass13device_kernelINS_4gemm6kernel13GemmUniversalIN4cute5tupleIJiiiiEEENS1_10collective13CollectiveMmaINS1_35MainloopSm100TmaUmmaWarpSpecializedILi2ELi2ELi4ENS5_IJNS4_1CILi2EEENSA_ILi1EEESC_EEEEENS5_IJNSA_ILi64EEENSA_ILi256EEENSA_ILi128EEEEEENS_6half_tENS5_IJlSC_lEEESJ_SK_NS4_8TiledMMAINS4_8MMA_AtomIJNS4_20SM100_MMA_F16BF16_SSISJ_SJ_fLi64ELi256ELNS4_4UMMA5MajorE0ELSP_0ELNSO_7ScaleInE0ELSQ_0EEEEEENS4_6LayoutINS5_IJSC_SC_SC_EEENS5_IJNSA_ILi0EEESV_SV_EEEEENS5_IJNS4_10UnderscoreESY_SY_EEEEENS4_13SM90_TMA_LOADENS4_14ComposedLayoutINS4_7SwizzleILi3ELi4ELi3EEENS4_18smem_ptr_flag_bitsILi16EEENST_INS5_IJNSA_ILi8EEESF_EEENS5_IJSF_SC_EEEEEEEvNS4_8identityENS4_23SM90_TMA_LOAD_MULTICASTES1B_vS1C_EENS_8epilogue10collective18CollectiveEpilogueINS1F_23Sm100TmaWarpSpecializedILi4ELi2ELi32ELb1ELb0EEEJSI_NS5_IJNST_ISF_SC_EES1K_EEESJ_SK_SJ_SK_NS1F_6fusion15FusionCallbacksIS1J_NS1M_17LinearCombinationISJ_fSJ_fLNS_15FloatRoundStyleE2EEESI_S1L_JEEENS4_5SM1004TMEM4LOAD26SM100_TMEM_LOAD_16dp256b8xES11_S1B_NS4_17SM75_U32x4_LDSM_NENS4_14SM90_TMA_STOREES1B_NS4_17SM90_U32x4_STSM_NENS4_39AutoVectorizingCopyWithAssumedAlignmentILi128EEEEEEvvEEEEvNT_6ParamsE:
	.zero		2944


//--------------------- SYMBOLS --------------------------

	.type		.nv.reservedSmem.offset0,@object
	.size		.nv.reservedSmem.offset0,0x4
	.type		.nv.reservedSmem.cap,@object
	.size		.nv.reservedSmem.cap,0x4
	.type		__assertfail,@function
